//
// Generated by NVIDIA NVVM Compiler
//
// Compiler Build ID: CL-36424714
// Cuda compilation tools, release 13.0, V13.0.88
// Based on NVVM 20.0.0
//

.version 9.0
.target sm_100
.address_size 64

	// .globl	GpuConv1DOnDevice_ranges
.extern .shared .align 16 .b8 yj[];

.visible .entry GpuConv1DOnDevice_ranges(
	.param .u64 GpuConv1DOnDevice_ranges_param_0,
	.param .u64 GpuConv1DOnDevice_ranges_param_1,
	.param .u32 GpuConv1DOnDevice_ranges_param_2,
	.param .u64 .ptr .align 1 GpuConv1DOnDevice_ranges_param_3,
	.param .u64 .ptr .align 1 GpuConv1DOnDevice_ranges_param_4,
	.param .u64 .ptr .align 1 GpuConv1DOnDevice_ranges_param_5,
	.param .u64 .ptr .align 1 GpuConv1DOnDevice_ranges_param_6,
	.param .u64 .ptr .align 1 GpuConv1DOnDevice_ranges_param_7,
	.param .u64 .ptr .align 1 GpuConv1DOnDevice_ranges_param_8
)
{
	.reg .pred 	%p<30>;
	.reg .b32 	%r<59>;
	.reg .b32 	%f<396>;
	.reg .b64 	%rd<120>;

	ld.param.u32 	%r7, [GpuConv1DOnDevice_ranges_param_2];
	ld.param.u64 	%rd43, [GpuConv1DOnDevice_ranges_param_3];
	ld.param.u64 	%rd44, [GpuConv1DOnDevice_ranges_param_4];
	ld.param.u64 	%rd45, [GpuConv1DOnDevice_ranges_param_5];
	ld.param.u64 	%rd48, [GpuConv1DOnDevice_ranges_param_6];
	ld.param.u64 	%rd49, [GpuConv1DOnDevice_ranges_param_8];
	cvta.to.global.u64 	%rd1, %rd48;
	cvta.to.global.u64 	%rd2, %rd49;
	setp.lt.s32 	%p1, %r7, 1;
	@%p1 bra 	$L__BB0_2;
	cvta.to.global.u64 	%rd50, %rd43;
	mov.u32 	%r8, %ctaid.x;
	shl.b32 	%r9, %r8, 2;
	mul.wide.u32 	%rd51, %r9, 8;
	add.s64 	%rd52, %rd50, %rd51;
	ld.global.u64 	%rd111, [%rd52];
	ld.global.u64 	%rd110, [%rd52+8];
	ld.global.u64 	%rd109, [%rd52+16];
	ld.global.u64 	%rd108, [%rd52+24];
$L__BB0_2:
	cvta.to.global.u64 	%rd54, %rd44;
	mov.u32 	%r10, %ctaid.x;
	mul.lo.s32 	%r11, %r10, 3;
	mul.wide.u32 	%rd55, %r11, 8;
	add.s64 	%rd56, %rd54, %rd55;
	ld.global.u64 	%rd57, [%rd56];
	add.s32 	%r12, %r11, 1;
	mul.wide.u32 	%rd58, %r12, 8;
	add.s64 	%rd59, %rd54, %rd58;
	ld.global.u64 	%rd11, [%rd59];
	add.s32 	%r13, %r11, 2;
	mul.wide.u32 	%rd60, %r13, 8;
	add.s64 	%rd61, %rd54, %rd60;
	ld.global.u64 	%rd12, [%rd61];
	setp.lt.s64 	%p2, %rd57, 1;
	cvta.to.global.u64 	%rd62, %rd45;
	shl.b64 	%rd63, %rd57, 3;
	add.s64 	%rd13, %rd62, %rd63;
	mov.b64 	%rd114, 0;
	@%p2 bra 	$L__BB0_4;
	ld.global.u64 	%rd114, [%rd13+-8];
$L__BB0_4:
	ld.global.u64 	%rd16, [%rd13];
	mov.u32 	%r14, %tid.x;
	cvt.u64.u32 	%rd17, %r14;
	add.s64 	%rd18, %rd11, %rd17;
	setp.eq.s32 	%p3, %r7, 0;
	@%p3 bra 	$L__BB0_6;
	ld.global.u64 	%rd64, [%rd2];
	cvta.to.global.u64 	%rd65, %rd64;
	shl.b64 	%rd66, %rd108, 2;
	add.s64 	%rd67, %rd65, %rd66;
	ld.global.f32 	%f377, [%rd67];
	bra.uni 	$L__BB0_7;
$L__BB0_6:
	ld.global.u64 	%rd68, [%rd2];
	cvta.to.global.u64 	%rd69, %rd68;
	ld.global.f32 	%f377, [%rd69];
$L__BB0_7:
	setp.ge.s64 	%p4, %rd18, %rd12;
	@%p4 bra 	$L__BB0_11;
	setp.eq.s32 	%p5, %r7, 0;
	@%p5 bra 	$L__BB0_10;
	add.s64 	%rd70, %rd111, %rd17;
	ld.global.u64 	%rd71, [%rd2+16];
	cvta.to.global.u64 	%rd72, %rd71;
	mad.lo.s64 	%rd73, %rd70, 12, %rd72;
	ld.global.f32 	%f380, [%rd73];
	ld.global.f32 	%f379, [%rd73+4];
	ld.global.f32 	%f378, [%rd73+8];
	bra.uni 	$L__BB0_11;
$L__BB0_10:
	ld.global.u64 	%rd74, [%rd2+16];
	cvta.to.global.u64 	%rd75, %rd74;
	mad.lo.s64 	%rd76, %rd18, 12, %rd75;
	ld.global.f32 	%f380, [%rd76];
	ld.global.f32 	%f379, [%rd76+4];
	ld.global.f32 	%f378, [%rd76+8];
$L__BB0_11:
	setp.ge.s64 	%p6, %rd114, %rd16;
	mov.f32 	%f392, 0f00000000;
	@%p6 bra 	$L__BB0_44;
	shl.b64 	%rd77, %rd114, 4;
	add.s64 	%rd78, %rd1, %rd77;
	ld.global.u64 	%rd119, [%rd78];
	mov.f32 	%f392, 0f00000000;
	mov.u32 	%r15, %ntid.x;
	cvt.u32.u64 	%r19, %rd17;
	mov.u32 	%r20, yj;
	mad.lo.s32 	%r21, %r19, 12, %r20;
$L__BB0_13:
	mov.u64 	%rd21, %rd114;
	add.s64 	%rd114, %rd21, 1;
	setp.ge.s64 	%p7, %rd114, %rd16;
	@%p7 bra 	$L__BB0_15;
	shl.b64 	%rd79, %rd21, 4;
	add.s64 	%rd80, %rd1, %rd79;
	ld.global.u64 	%rd81, [%rd80+16];
	ld.global.u64 	%rd82, [%rd80+8];
	setp.eq.s64 	%p8, %rd81, %rd82;
	@%p8 bra 	$L__BB0_43;
$L__BB0_15:
	shl.b64 	%rd83, %rd21, 4;
	add.s64 	%rd23, %rd1, %rd83;
	ld.global.u64 	%rd24, [%rd23+8];
	setp.le.s64 	%p9, %rd24, %rd119;
	@%p9 bra 	$L__BB0_41;
	sub.s64 	%rd115, %rd24, %rd119;
	mov.u64 	%rd116, %rd119;
$L__BB0_17:
	cvt.u64.u32 	%rd84, %r15;
	min.s64 	%rd28, %rd115, %rd84;
	max.s64 	%rd29, %rd28, 1;
	add.s64 	%rd30, %rd116, %rd17;
	setp.ge.s64 	%p10, %rd30, %rd24;
	@%p10 bra 	$L__BB0_21;
	setp.eq.s32 	%p11, %r7, 0;
	@%p11 bra 	$L__BB0_20;
	sub.s64 	%rd85, %rd30, %rd119;
	add.s64 	%rd86, %rd85, %rd110;
	ld.global.u64 	%rd87, [%rd2+8];
	cvta.to.global.u64 	%rd88, %rd87;
	mad.lo.s64 	%rd89, %rd86, 12, %rd88;
	ld.global.f32 	%f48, [%rd89];
	st.shared.f32 	[%r21], %f48;
	ld.global.f32 	%f49, [%rd89+4];
	st.shared.f32 	[%r21+4], %f49;
	ld.global.f32 	%f50, [%rd89+8];
	st.shared.f32 	[%r21+8], %f50;
	ld.global.u64 	%rd90, [%rd2+32];
	cvta.to.global.u64 	%rd91, %rd90;
	add.s64 	%rd92, %rd85, %rd109;
	shl.b64 	%rd93, %rd92, 2;
	add.s64 	%rd94, %rd91, %rd93;
	ld.global.f32 	%f51, [%rd94];
	st.shared.f32 	[%r21+12], %f51;
	bra.uni 	$L__BB0_21;
$L__BB0_20:
	ld.global.u64 	%rd95, [%rd2+8];
	cvta.to.global.u64 	%rd96, %rd95;
	mad.lo.s64 	%rd97, %rd30, 12, %rd96;
	ld.global.f32 	%f52, [%rd97];
	st.shared.f32 	[%r21], %f52;
	ld.global.f32 	%f53, [%rd97+4];
	st.shared.f32 	[%r21+4], %f53;
	ld.global.f32 	%f54, [%rd97+8];
	st.shared.f32 	[%r21+8], %f54;
	ld.global.u64 	%rd98, [%rd2+32];
	cvta.to.global.u64 	%rd99, %rd98;
	shl.b64 	%rd100, %rd30, 2;
	add.s64 	%rd101, %rd99, %rd100;
	ld.global.f32 	%f55, [%rd101];
	st.shared.f32 	[%r21+12], %f55;
$L__BB0_21:
	setp.ge.s64 	%p12, %rd18, %rd12;
	bar.sync 	0;
	@%p12 bra 	$L__BB0_40;
	setp.eq.s32 	%p13, %r7, 0;
	mov.f32 	%f391, 0f00000000;
	@%p13 bra 	$L__BB0_31;
	setp.le.s64 	%p14, %rd24, %rd116;
	@%p14 bra 	$L__BB0_39;
	and.b64  	%rd31, %rd29, 3;
	setp.lt.s64 	%p15, %rd28, 4;
	mov.f32 	%f391, 0f00000000;
	mov.u32 	%r58, %r20;
	@%p15 bra 	$L__BB0_27;
	and.b64  	%rd118, %rd29, 9223372036854775804;
	mov.f32 	%f391, 0f00000000;
	ld.shared.f32 	%f385, [yj];
	mov.u32 	%r56, %r20;
$L__BB0_26:
	sub.f32 	%f60, %f385, %f380;
	ld.shared.f32 	%f61, [%r56+4];
	sub.f32 	%f62, %f61, %f379;
	ld.shared.v2.f32 	{%f63, %f64}, [%r56+8];
	sub.f32 	%f65, %f63, %f378;
	fma.rn.f32 	%f66, %f60, %f60, 0f00000000;
	fma.rn.f32 	%f67, %f62, %f62, %f66;
	fma.rn.f32 	%f68, %f65, %f65, %f67;
	neg.f32 	%f69, %f68;
	mul.f32 	%f70, %f377, %f69;
	fma.rn.f32 	%f71, %f70, 0f3BBB989D, 0f3F000000;
	cvt.sat.f32.f32 	%f72, %f71;
	mov.f32 	%f73, 0f4B400001;
	mov.f32 	%f74, 0f437C0000;
	fma.rm.f32 	%f75, %f72, %f74, %f73;
	add.f32 	%f76, %f75, 0fCB40007F;
	neg.f32 	%f77, %f76;
	fma.rn.f32 	%f78, %f70, 0f3FB8AA3B, %f77;
	fma.rn.f32 	%f79, %f70, 0f32A57060, %f78;
	mov.b32 	%r24, %f75;
	shl.b32 	%r25, %r24, 23;
	mov.b32 	%f80, %r25;
	ex2.approx.ftz.f32 	%f81, %f79;
	mul.f32 	%f82, %f81, %f80;
	fma.rn.f32 	%f83, %f82, %f64, %f391;
	sub.f32 	%f84, %f64, %f380;
	ld.shared.v4.f32 	{%f85, %f86, %f87, %f88}, [%r56+16];
	sub.f32 	%f89, %f85, %f379;
	sub.f32 	%f90, %f86, %f378;
	fma.rn.f32 	%f91, %f84, %f84, 0f00000000;
	fma.rn.f32 	%f92, %f89, %f89, %f91;
	fma.rn.f32 	%f93, %f90, %f90, %f92;
	neg.f32 	%f94, %f93;
	mul.f32 	%f95, %f377, %f94;
	fma.rn.f32 	%f96, %f95, 0f3BBB989D, 0f3F000000;
	cvt.sat.f32.f32 	%f97, %f96;
	fma.rm.f32 	%f98, %f97, %f74, %f73;
	add.f32 	%f99, %f98, 0fCB40007F;
	neg.f32 	%f100, %f99;
	fma.rn.f32 	%f101, %f95, 0f3FB8AA3B, %f100;
	fma.rn.f32 	%f102, %f95, 0f32A57060, %f101;
	mov.b32 	%r26, %f98;
	shl.b32 	%r27, %r26, 23;
	mov.b32 	%f103, %r27;
	ex2.approx.ftz.f32 	%f104, %f102;
	mul.f32 	%f105, %f104, %f103;
	fma.rn.f32 	%f106, %f105, %f87, %f83;
	sub.f32 	%f107, %f87, %f380;
	sub.f32 	%f108, %f88, %f379;
	ld.shared.v4.f32 	{%f109, %f110, %f111, %f112}, [%r56+32];
	sub.f32 	%f113, %f109, %f378;
	fma.rn.f32 	%f114, %f107, %f107, 0f00000000;
	fma.rn.f32 	%f115, %f108, %f108, %f114;
	fma.rn.f32 	%f116, %f113, %f113, %f115;
	neg.f32 	%f117, %f116;
	mul.f32 	%f118, %f377, %f117;
	fma.rn.f32 	%f119, %f118, 0f3BBB989D, 0f3F000000;
	cvt.sat.f32.f32 	%f120, %f119;
	fma.rm.f32 	%f121, %f120, %f74, %f73;
	add.f32 	%f122, %f121, 0fCB40007F;
	neg.f32 	%f123, %f122;
	fma.rn.f32 	%f124, %f118, 0f3FB8AA3B, %f123;
	fma.rn.f32 	%f125, %f118, 0f32A57060, %f124;
	mov.b32 	%r28, %f121;
	shl.b32 	%r29, %r28, 23;
	mov.b32 	%f126, %r29;
	ex2.approx.ftz.f32 	%f127, %f125;
	mul.f32 	%f128, %f127, %f126;
	fma.rn.f32 	%f129, %f128, %f110, %f106;
	sub.f32 	%f130, %f110, %f380;
	sub.f32 	%f131, %f111, %f379;
	sub.f32 	%f132, %f112, %f378;
	fma.rn.f32 	%f133, %f130, %f130, 0f00000000;
	fma.rn.f32 	%f134, %f131, %f131, %f133;
	fma.rn.f32 	%f135, %f132, %f132, %f134;
	neg.f32 	%f136, %f135;
	mul.f32 	%f137, %f377, %f136;
	fma.rn.f32 	%f138, %f137, 0f3BBB989D, 0f3F000000;
	cvt.sat.f32.f32 	%f139, %f138;
	fma.rm.f32 	%f140, %f139, %f74, %f73;
	add.f32 	%f141, %f140, 0fCB40007F;
	neg.f32 	%f142, %f141;
	fma.rn.f32 	%f143, %f137, 0f3FB8AA3B, %f142;
	fma.rn.f32 	%f144, %f137, 0f32A57060, %f143;
	mov.b32 	%r30, %f140;
	shl.b32 	%r31, %r30, 23;
	mov.b32 	%f145, %r31;
	ex2.approx.ftz.f32 	%f146, %f144;
	mul.f32 	%f147, %f146, %f145;
	add.s32 	%r58, %r56, 48;
	ld.shared.f32 	%f385, [%r56+48];
	fma.rn.f32 	%f391, %f147, %f385, %f129;
	add.s64 	%rd118, %rd118, -4;
	setp.eq.s64 	%p16, %rd118, 0;
	mov.u32 	%r56, %r58;
	@%p16 bra 	$L__BB0_27;
	bra.uni 	$L__BB0_26;
$L__BB0_27:
	setp.eq.s64 	%p17, %rd31, 0;
	@%p17 bra 	$L__BB0_39;
	ld.shared.f32 	%f148, [%r58];
	sub.f32 	%f149, %f148, %f380;
	ld.shared.f32 	%f150, [%r58+4];
	sub.f32 	%f151, %f150, %f379;
	ld.shared.f32 	%f152, [%r58+8];
	sub.f32 	%f153, %f152, %f378;
	fma.rn.f32 	%f154, %f149, %f149, 0f00000000;
	fma.rn.f32 	%f155, %f151, %f151, %f154;
	fma.rn.f32 	%f156, %f153, %f153, %f155;
	neg.f32 	%f157, %f156;
	mul.f32 	%f158, %f377, %f157;
	fma.rn.f32 	%f159, %f158, 0f3BBB989D, 0f3F000000;
	cvt.sat.f32.f32 	%f160, %f159;
	mov.f32 	%f161, 0f4B400001;
	mov.f32 	%f162, 0f437C0000;
	fma.rm.f32 	%f163, %f160, %f162, %f161;
	add.f32 	%f164, %f163, 0fCB40007F;
	neg.f32 	%f165, %f164;
	fma.rn.f32 	%f166, %f158, 0f3FB8AA3B, %f165;
	fma.rn.f32 	%f167, %f158, 0f32A57060, %f166;
	mov.b32 	%r32, %f163;
	shl.b32 	%r33, %r32, 23;
	mov.b32 	%f168, %r33;
	ex2.approx.ftz.f32 	%f169, %f167;
	mul.f32 	%f170, %f169, %f168;
	ld.shared.f32 	%f34, [%r58+12];
	fma.rn.f32 	%f391, %f170, %f34, %f391;
	setp.eq.s64 	%p18, %rd31, 1;
	@%p18 bra 	$L__BB0_39;
	sub.f32 	%f171, %f34, %f380;
	ld.shared.f32 	%f172, [%r58+16];
	sub.f32 	%f173, %f172, %f379;
	ld.shared.f32 	%f174, [%r58+20];
	sub.f32 	%f175, %f174, %f378;
	fma.rn.f32 	%f176, %f171, %f171, 0f00000000;
	fma.rn.f32 	%f177, %f173, %f173, %f176;
	fma.rn.f32 	%f178, %f175, %f175, %f177;
	neg.f32 	%f179, %f178;
	mul.f32 	%f180, %f377, %f179;
	fma.rn.f32 	%f181, %f180, 0f3BBB989D, 0f3F000000;
	cvt.sat.f32.f32 	%f182, %f181;
	mov.f32 	%f183, 0f4B400001;
	mov.f32 	%f184, 0f437C0000;
	fma.rm.f32 	%f185, %f182, %f184, %f183;
	add.f32 	%f186, %f185, 0fCB40007F;
	neg.f32 	%f187, %f186;
	fma.rn.f32 	%f188, %f180, 0f3FB8AA3B, %f187;
	fma.rn.f32 	%f189, %f180, 0f32A57060, %f188;
	mov.b32 	%r34, %f185;
	shl.b32 	%r35, %r34, 23;
	mov.b32 	%f190, %r35;
	ex2.approx.ftz.f32 	%f191, %f189;
	mul.f32 	%f192, %f191, %f190;
	ld.shared.f32 	%f36, [%r58+24];
	fma.rn.f32 	%f391, %f192, %f36, %f391;
	setp.eq.s64 	%p19, %rd31, 2;
	@%p19 bra 	$L__BB0_39;
	sub.f32 	%f193, %f36, %f380;
	ld.shared.f32 	%f194, [%r58+28];
	sub.f32 	%f195, %f194, %f379;
	ld.shared.f32 	%f196, [%r58+32];
	sub.f32 	%f197, %f196, %f378;
	fma.rn.f32 	%f198, %f193, %f193, 0f00000000;
	fma.rn.f32 	%f199, %f195, %f195, %f198;
	fma.rn.f32 	%f200, %f197, %f197, %f199;
	neg.f32 	%f201, %f200;
	mul.f32 	%f202, %f377, %f201;
	fma.rn.f32 	%f203, %f202, 0f3BBB989D, 0f3F000000;
	cvt.sat.f32.f32 	%f204, %f203;
	mov.f32 	%f205, 0f4B400001;
	mov.f32 	%f206, 0f437C0000;
	fma.rm.f32 	%f207, %f204, %f206, %f205;
	add.f32 	%f208, %f207, 0fCB40007F;
	neg.f32 	%f209, %f208;
	fma.rn.f32 	%f210, %f202, 0f3FB8AA3B, %f209;
	fma.rn.f32 	%f211, %f202, 0f32A57060, %f210;
	mov.b32 	%r36, %f207;
	shl.b32 	%r37, %r36, 23;
	mov.b32 	%f212, %r37;
	ex2.approx.ftz.f32 	%f213, %f211;
	mul.f32 	%f214, %f213, %f212;
	ld.shared.f32 	%f215, [%r58+36];
	fma.rn.f32 	%f391, %f214, %f215, %f391;
	bra.uni 	$L__BB0_39;
$L__BB0_31:
	setp.le.s64 	%p20, %rd24, %rd116;
	@%p20 bra 	$L__BB0_39;
	and.b64  	%rd33, %rd29, 3;
	setp.lt.s64 	%p21, %rd28, 4;
	mov.f32 	%f391, 0f00000000;
	mov.u32 	%r57, %r20;
	@%p21 bra 	$L__BB0_35;
	and.b64  	%rd34, %rd29, 9223372036854775804;
	mov.b64 	%rd117, 0;
	mov.f32 	%f391, 0f00000000;
	ld.shared.f32 	%f383, [yj];
	mov.u32 	%r55, %r20;
$L__BB0_34:
	sub.f32 	%f220, %f383, %f380;
	ld.shared.f32 	%f221, [%r55+4];
	sub.f32 	%f222, %f221, %f379;
	ld.shared.v2.f32 	{%f223, %f224}, [%r55+8];
	sub.f32 	%f225, %f223, %f378;
	fma.rn.f32 	%f226, %f220, %f220, 0f00000000;
	fma.rn.f32 	%f227, %f222, %f222, %f226;
	fma.rn.f32 	%f228, %f225, %f225, %f227;
	neg.f32 	%f229, %f228;
	mul.f32 	%f230, %f377, %f229;
	fma.rn.f32 	%f231, %f230, 0f3BBB989D, 0f3F000000;
	cvt.sat.f32.f32 	%f232, %f231;
	mov.f32 	%f233, 0f4B400001;
	mov.f32 	%f234, 0f437C0000;
	fma.rm.f32 	%f235, %f232, %f234, %f233;
	add.f32 	%f236, %f235, 0fCB40007F;
	neg.f32 	%f237, %f236;
	fma.rn.f32 	%f238, %f230, 0f3FB8AA3B, %f237;
	fma.rn.f32 	%f239, %f230, 0f32A57060, %f238;
	mov.b32 	%r40, %f235;
	shl.b32 	%r41, %r40, 23;
	mov.b32 	%f240, %r41;
	ex2.approx.ftz.f32 	%f241, %f239;
	mul.f32 	%f242, %f241, %f240;
	fma.rn.f32 	%f243, %f242, %f224, %f391;
	sub.f32 	%f244, %f224, %f380;
	ld.shared.v4.f32 	{%f245, %f246, %f247, %f248}, [%r55+16];
	sub.f32 	%f249, %f245, %f379;
	sub.f32 	%f250, %f246, %f378;
	fma.rn.f32 	%f251, %f244, %f244, 0f00000000;
	fma.rn.f32 	%f252, %f249, %f249, %f251;
	fma.rn.f32 	%f253, %f250, %f250, %f252;
	neg.f32 	%f254, %f253;
	mul.f32 	%f255, %f377, %f254;
	fma.rn.f32 	%f256, %f255, 0f3BBB989D, 0f3F000000;
	cvt.sat.f32.f32 	%f257, %f256;
	fma.rm.f32 	%f258, %f257, %f234, %f233;
	add.f32 	%f259, %f258, 0fCB40007F;
	neg.f32 	%f260, %f259;
	fma.rn.f32 	%f261, %f255, 0f3FB8AA3B, %f260;
	fma.rn.f32 	%f262, %f255, 0f32A57060, %f261;
	mov.b32 	%r42, %f258;
	shl.b32 	%r43, %r42, 23;
	mov.b32 	%f263, %r43;
	ex2.approx.ftz.f32 	%f264, %f262;
	mul.f32 	%f265, %f264, %f263;
	fma.rn.f32 	%f266, %f265, %f247, %f243;
	sub.f32 	%f267, %f247, %f380;
	sub.f32 	%f268, %f248, %f379;
	ld.shared.v4.f32 	{%f269, %f270, %f271, %f272}, [%r55+32];
	sub.f32 	%f273, %f269, %f378;
	fma.rn.f32 	%f274, %f267, %f267, 0f00000000;
	fma.rn.f32 	%f275, %f268, %f268, %f274;
	fma.rn.f32 	%f276, %f273, %f273, %f275;
	neg.f32 	%f277, %f276;
	mul.f32 	%f278, %f377, %f277;
	fma.rn.f32 	%f279, %f278, 0f3BBB989D, 0f3F000000;
	cvt.sat.f32.f32 	%f280, %f279;
	fma.rm.f32 	%f281, %f280, %f234, %f233;
	add.f32 	%f282, %f281, 0fCB40007F;
	neg.f32 	%f283, %f282;
	fma.rn.f32 	%f284, %f278, 0f3FB8AA3B, %f283;
	fma.rn.f32 	%f285, %f278, 0f32A57060, %f284;
	mov.b32 	%r44, %f281;
	shl.b32 	%r45, %r44, 23;
	mov.b32 	%f286, %r45;
	ex2.approx.ftz.f32 	%f287, %f285;
	mul.f32 	%f288, %f287, %f286;
	fma.rn.f32 	%f289, %f288, %f270, %f266;
	sub.f32 	%f290, %f270, %f380;
	sub.f32 	%f291, %f271, %f379;
	sub.f32 	%f292, %f272, %f378;
	fma.rn.f32 	%f293, %f290, %f290, 0f00000000;
	fma.rn.f32 	%f294, %f291, %f291, %f293;
	fma.rn.f32 	%f295, %f292, %f292, %f294;
	neg.f32 	%f296, %f295;
	mul.f32 	%f297, %f377, %f296;
	fma.rn.f32 	%f298, %f297, 0f3BBB989D, 0f3F000000;
	cvt.sat.f32.f32 	%f299, %f298;
	fma.rm.f32 	%f300, %f299, %f234, %f233;
	add.f32 	%f301, %f300, 0fCB40007F;
	neg.f32 	%f302, %f301;
	fma.rn.f32 	%f303, %f297, 0f3FB8AA3B, %f302;
	fma.rn.f32 	%f304, %f297, 0f32A57060, %f303;
	mov.b32 	%r46, %f300;
	shl.b32 	%r47, %r46, 23;
	mov.b32 	%f305, %r47;
	ex2.approx.ftz.f32 	%f306, %f304;
	mul.f32 	%f307, %f306, %f305;
	add.s32 	%r57, %r55, 48;
	ld.shared.f32 	%f383, [%r55+48];
	fma.rn.f32 	%f391, %f307, %f383, %f289;
	add.s64 	%rd117, %rd117, 4;
	setp.eq.s64 	%p22, %rd117, %rd34;
	mov.u32 	%r55, %r57;
	@%p22 bra 	$L__BB0_35;
	bra.uni 	$L__BB0_34;
$L__BB0_35:
	setp.eq.s64 	%p23, %rd33, 0;
	@%p23 bra 	$L__BB0_39;
	ld.shared.f32 	%f308, [%r57];
	sub.f32 	%f309, %f308, %f380;
	ld.shared.f32 	%f310, [%r57+4];
	sub.f32 	%f311, %f310, %f379;
	ld.shared.f32 	%f312, [%r57+8];
	sub.f32 	%f313, %f312, %f378;
	fma.rn.f32 	%f314, %f309, %f309, 0f00000000;
	fma.rn.f32 	%f315, %f311, %f311, %f314;
	fma.rn.f32 	%f316, %f313, %f313, %f315;
	neg.f32 	%f317, %f316;
	mul.f32 	%f318, %f377, %f317;
	fma.rn.f32 	%f319, %f318, 0f3BBB989D, 0f3F000000;
	cvt.sat.f32.f32 	%f320, %f319;
	mov.f32 	%f321, 0f4B400001;
	mov.f32 	%f322, 0f437C0000;
	fma.rm.f32 	%f323, %f320, %f322, %f321;
	add.f32 	%f324, %f323, 0fCB40007F;
	neg.f32 	%f325, %f324;
	fma.rn.f32 	%f326, %f318, 0f3FB8AA3B, %f325;
	fma.rn.f32 	%f327, %f318, 0f32A57060, %f326;
	mov.b32 	%r48, %f323;
	shl.b32 	%r49, %r48, 23;
	mov.b32 	%f328, %r49;
	ex2.approx.ftz.f32 	%f329, %f327;
	mul.f32 	%f330, %f329, %f328;
	ld.shared.f32 	%f27, [%r57+12];
	fma.rn.f32 	%f391, %f330, %f27, %f391;
	setp.eq.s64 	%p24, %rd33, 1;
	@%p24 bra 	$L__BB0_39;
	sub.f32 	%f331, %f27, %f380;
	ld.shared.f32 	%f332, [%r57+16];
	sub.f32 	%f333, %f332, %f379;
	ld.shared.f32 	%f334, [%r57+20];
	sub.f32 	%f335, %f334, %f378;
	fma.rn.f32 	%f336, %f331, %f331, 0f00000000;
	fma.rn.f32 	%f337, %f333, %f333, %f336;
	fma.rn.f32 	%f338, %f335, %f335, %f337;
	neg.f32 	%f339, %f338;
	mul.f32 	%f340, %f377, %f339;
	fma.rn.f32 	%f341, %f340, 0f3BBB989D, 0f3F000000;
	cvt.sat.f32.f32 	%f342, %f341;
	mov.f32 	%f343, 0f4B400001;
	mov.f32 	%f344, 0f437C0000;
	fma.rm.f32 	%f345, %f342, %f344, %f343;
	add.f32 	%f346, %f345, 0fCB40007F;
	neg.f32 	%f347, %f346;
	fma.rn.f32 	%f348, %f340, 0f3FB8AA3B, %f347;
	fma.rn.f32 	%f349, %f340, 0f32A57060, %f348;
	mov.b32 	%r50, %f345;
	shl.b32 	%r51, %r50, 23;
	mov.b32 	%f350, %r51;
	ex2.approx.ftz.f32 	%f351, %f349;
	mul.f32 	%f352, %f351, %f350;
	ld.shared.f32 	%f29, [%r57+24];
	fma.rn.f32 	%f391, %f352, %f29, %f391;
	setp.eq.s64 	%p25, %rd33, 2;
	@%p25 bra 	$L__BB0_39;
	sub.f32 	%f353, %f29, %f380;
	ld.shared.f32 	%f354, [%r57+28];
	sub.f32 	%f355, %f354, %f379;
	ld.shared.f32 	%f356, [%r57+32];
	sub.f32 	%f357, %f356, %f378;
	fma.rn.f32 	%f358, %f353, %f353, 0f00000000;
	fma.rn.f32 	%f359, %f355, %f355, %f358;
	fma.rn.f32 	%f360, %f357, %f357, %f359;
	neg.f32 	%f361, %f360;
	mul.f32 	%f362, %f377, %f361;
	fma.rn.f32 	%f363, %f362, 0f3BBB989D, 0f3F000000;
	cvt.sat.f32.f32 	%f364, %f363;
	mov.f32 	%f365, 0f4B400001;
	mov.f32 	%f366, 0f437C0000;
	fma.rm.f32 	%f367, %f364, %f366, %f365;
	add.f32 	%f368, %f367, 0fCB40007F;
	neg.f32 	%f369, %f368;
	fma.rn.f32 	%f370, %f362, 0f3FB8AA3B, %f369;
	fma.rn.f32 	%f371, %f362, 0f32A57060, %f370;
	mov.b32 	%r52, %f367;
	shl.b32 	%r53, %r52, 23;
	mov.b32 	%f372, %r53;
	ex2.approx.ftz.f32 	%f373, %f371;
	mul.f32 	%f374, %f373, %f372;
	ld.shared.f32 	%f375, [%r57+36];
	fma.rn.f32 	%f391, %f374, %f375, %f391;
$L__BB0_39:
	add.f32 	%f392, %f391, %f392;
$L__BB0_40:
	bar.sync 	0;
	mov.u32 	%r54, %ntid.x;
	cvt.u64.u32 	%rd103, %r54;
	add.s64 	%rd116, %rd116, %rd103;
	setp.lt.s64 	%p26, %rd116, %rd24;
	sub.s64 	%rd115, %rd115, %rd103;
	@%p26 bra 	$L__BB0_17;
$L__BB0_41:
	setp.ge.s64 	%p27, %rd114, %rd16;
	@%p27 bra 	$L__BB0_43;
	ld.global.u64 	%rd119, [%rd23+16];
$L__BB0_43:
	setp.lt.s64 	%p28, %rd114, %rd16;
	@%p28 bra 	$L__BB0_13;
$L__BB0_44:
	setp.ge.s64 	%p29, %rd18, %rd12;
	@%p29 bra 	$L__BB0_46;
	ld.param.u64 	%rd107, [GpuConv1DOnDevice_ranges_param_7];
	cvta.to.global.u64 	%rd104, %rd107;
	shl.b64 	%rd105, %rd18, 2;
	add.s64 	%rd106, %rd104, %rd105;
	st.global.f32 	[%rd106], %f392;
$L__BB0_46:
	ret;

}


// ===== COMPILED SASS (sm_100) =====

	.target	sm_100

	.elftype	@"ET_EXEC"


//--------------------- .note.nv.tkinfo           --------------------------
	.section	.note.nv.tkinfo,"",@"SHT_NOTE"
	.sectionflags	@"SHF_NOTE_NV_TKINFO"
	.tkinfo
        /*0018*/ 	.word	0x00000002
        /*0030*/ 	.string	""
        /*0030*/ 	.string	"ptxas"
        /*0030*/ 	.string	"Cuda compilation tools, release 13.0, V13.0.88"
        /*0030*/ 	.string	"Build cuda_13.0.r13.0/compiler.36424714_0"
        /*0030*/ 	.string	"-arch sm_100 -m 64 "



//--------------------- .note.nv.cuinfo           --------------------------
	.section	.note.nv.cuinfo,"",@"SHT_NOTE"
	.sectionflags	@"SHF_NOTE_NV_CUINFO"
        /*0018*/ 	.short	0x0002
        /*001a*/ 	.short	0x0064
        /*001c*/ 	.short	0x0082
	.zero		2


//--------------------- .nv.info                  --------------------------
	.section	.nv.info,"",@"SHT_CUDA_INFO"
	.align	4


	//----- nvinfo : EIATTR_REGCOUNT
	.align		4
        /*0000*/ 	.byte	0x04, 0x2f
        /*0002*/ 	.short	(.L_1 - .L_0)
	.align		4
.L_0:
        /*0004*/ 	.word	index@(GpuConv1DOnDevice_ranges)
        /*0008*/ 	.word	0x00000020


	//----- nvinfo : EIATTR_FRAME_SIZE
	.align		4
.L_1:
        /*000c*/ 	.byte	0x04, 0x11
        /*000e*/ 	.short	(.L_3 - .L_2)
	.align		4
.L_2:
        /*0010*/ 	.word	index@(GpuConv1DOnDevice_ranges)
        /*0014*/ 	.word	0x00000000


	//----- nvinfo : EIATTR_MIN_STACK_SIZE
	.align		4
.L_3:
        /*0018*/ 	.byte	0x04, 0x12
        /*001a*/ 	.short	(.L_5 - .L_4)
	.align		4
.L_4:
        /*001c*/ 	.word	index@(GpuConv1DOnDevice_ranges)
        /*0020*/ 	.word	0x00000000
.L_5:


//--------------------- .nv.compat                --------------------------
	.section	.nv.compat,"",@"SHT_CUDA_COMPAT_INFO"
	.align	4
        /*0000*/ 	.byte	0x02, 0x09, 0x00, 0x00, 0x02, 0x02, 0x01, 0x00, 0x02, 0x05, 0x05, 0x00, 0x03, 0x07, 0x01, 0x01
        /*0010*/ 	.byte	0x02, 0x03, 0x00, 0x00, 0x02, 0x06, 0x01, 0x00, 0x04, 0x0b, 0x08, 0x00, 0x09, 0x00, 0x00, 0x00
        /*0020*/ 	.byte	0x00, 0x00, 0x00, 0x00


//--------------------- .nv.info.GpuConv1DOnDevice_ranges --------------------------
	.section	.nv.info.GpuConv1DOnDevice_ranges,"",@"SHT_CUDA_INFO"
	.sectionflags	@""
	.align	4


	//----- nvinfo : EIATTR_CUDA_API_VERSION
	.align		4
        /*0000*/ 	.byte	0x04, 0x37
        /*0002*/ 	.short	(.L_7 - .L_6)
.L_6:
        /*0004*/ 	.word	0x00000082


	//----- nvinfo : EIATTR_KPARAM_INFO
	.align		4
.L_7:
        /*0008*/ 	.byte	0x04, 0x17
        /*000a*/ 	.short	(.L_9 - .L_8)
.L_8:
        /*000c*/ 	.word	0x00000000
        /*0010*/ 	.short	0x0008
        /*0012*/ 	.short	0x0040
        /*0014*/ 	.byte	0x00, 0xf5, 0x21, 0x00


	//----- nvinfo : EIATTR_KPARAM_INFO
	.align		4
.L_9:
        /*0018*/ 	.byte	0x04, 0x17
        /*001a*/ 	.short	(.L_11 - .L_10)
.L_10:
        /*001c*/ 	.word	0x00000000
        /*0020*/ 	.short	0x0007
        /*0022*/ 	.short	0x0038
        /*0024*/ 	.byte	0x00, 0xf5, 0x21, 0x00


	//----- nvinfo : EIATTR_KPARAM_INFO
	.align		4
.L_11:
        /*0028*/ 	.byte	0x04, 0x17
        /*002a*/ 	.short	(.L_13 - .L_12)
.L_12:
        /*002c*/ 	.word	0x00000000
        /*0030*/ 	.short	0x0006
        /*0032*/ 	.short	0x0030
        /*0034*/ 	.byte	0x00, 0xf5, 0x21, 0x00


	//----- nvinfo : EIATTR_KPARAM_INFO
	.align		4
.L_13:
        /*0038*/ 	.byte	0x04, 0x17
        /*003a*/ 	.short	(.L_15 - .L_14)
.L_14:
        /*003c*/ 	.word	0x00000000
        /*0040*/ 	.short	0x0005
        /*0042*/ 	.short	0x0028
        /*0044*/ 	.byte	0x00, 0xf5, 0x21, 0x00


	//----- nvinfo : EIATTR_KPARAM_INFO
	.align		4
.L_15:
        /*0048*/ 	.byte	0x04, 0x17
        /*004a*/ 	.short	(.L_17 - .L_16)
.L_16:
        /*004c*/ 	.word	0x00000000
        /*0050*/ 	.short	0x0004
        /*0052*/ 	.short	0x0020
        /*0054*/ 	.byte	0x00, 0xf5, 0x21, 0x00


	//----- nvinfo : EIATTR_KPARAM_INFO
	.align		4
.L_17:
        /*0058*/ 	.byte	0x04, 0x17
        /*005a*/ 	.short	(.L_19 - .L_18)
.L_18:
        /*005c*/ 	.word	0x00000000
        /*0060*/ 	.short	0x0003
        /*0062*/ 	.short	0x0018
        /*0064*/ 	.byte	0x00, 0xf5, 0x21, 0x00


	//----- nvinfo : EIATTR_KPARAM_INFO
	.align		4
.L_19:
        /*0068*/ 	.byte	0x04, 0x17
        /*006a*/ 	.short	(.L_21 - .L_20)
.L_20:
        /*006c*/ 	.word	0x00000000
        /*0070*/ 	.short	0x0002
        /*0072*/ 	.short	0x0010
        /*0074*/ 	.byte	0x00, 0xf0, 0x11, 0x00


	//----- nvinfo : EIATTR_KPARAM_INFO
	.align		4
.L_21:
        /*0078*/ 	.byte	0x04, 0x17
        /*007a*/ 	.short	(.L_23 - .L_22)
.L_22:
        /*007c*/ 	.word	0x00000000
        /*0080*/ 	.short	0x0001
        /*0082*/ 	.short	0x0008
        /*0084*/ 	.byte	0x00, 0xf0, 0x21, 0x00


	//----- nvinfo : EIATTR_KPARAM_INFO
	.align		4
.L_23:
        /*0088*/ 	.byte	0x04, 0x17
        /*008a*/ 	.short	(.L_25 - .L_24)
.L_24:
        /*008c*/ 	.word	0x00000000
        /*0090*/ 	.short	0x0000
        /*0092*/ 	.short	0x0000
        /*0094*/ 	.byte	0x00, 0xf0, 0x21, 0x00


	//----- nvinfo : EIATTR_SPARSE_MMA_MASK
	.align		4
.L_25:
        /*0098*/ 	.byte	0x03, 0x50
        /*009a*/ 	.short	0x0000


	//----- nvinfo : EIATTR_MAXREG_COUNT
	.align		4
        /*009c*/ 	.byte	0x03, 0x1b
        /*009e*/ 	.short	0x00ff


	//----- nvinfo : EIATTR_NUM_BARRIERS
	.align		4
        /*00a0*/ 	.byte	0x02, 0x4c
        /*00a2*/ 	.byte	0x01
	.zero		1


	//----- nvinfo : EIATTR_MERCURY_ISA_VERSION
	.align		4
        /*00a4*/ 	.byte	0x03, 0x5f
        /*00a6*/ 	.short	0x0101


	//----- nvinfo : EIATTR_UNUSED_LOAD_BYTE_OFFSET
	.align		4
        /*00a8*/ 	.byte	0x04, 0x44
        /*00aa*/ 	.short	(.L_27 - .L_26)


	//   ....[0]....
.L_26:
        /*00ac*/ 	.word	0x00000ce0
        /*00b0*/ 	.word	0x0000fff0


	//   ....[1]....
        /*00b4*/ 	.word	0x000016e0
        /*00b8*/ 	.word	0x0000fff0


	//----- nvinfo : EIATTR_VRC_CTA_INIT_COUNT
	.align		4
.L_27:
        /*00bc*/ 	.byte	0x02, 0x4a
	.zero		1
	.zero		1


	//----- nvinfo : EIATTR_EXIT_INSTR_OFFSETS
	.align		4
        /*00c0*/ 	.byte	0x04, 0x1c
        /*00c2*/ 	.short	(.L_29 - .L_28)


	//   ....[0]....
.L_28:
        /*00c4*/ 	.word	0x000020f0


	//   ....[1]....
        /*00c8*/ 	.word	0x00002140


	//----- nvinfo : EIATTR_CRS_STACK_SIZE
	.align		4
.L_29:
        /*00cc*/ 	.byte	0x04, 0x1e
        /*00ce*/ 	.short	(.L_31 - .L_30)
.L_30:
        /*00d0*/ 	.word	0x00000000


	//----- nvinfo : EIATTR_CBANK_PARAM_SIZE
	.align		4
.L_31:
        /*00d4*/ 	.byte	0x03, 0x19
        /*00d6*/ 	.short	0x0048


	//----- nvinfo : EIATTR_PARAM_CBANK
	.align		4
        /*00d8*/ 	.byte	0x04, 0x0a
        /*00da*/ 	.short	(.L_33 - .L_32)
	.align		4
.L_32:
        /*00dc*/ 	.word	index@(.nv.constant0.GpuConv1DOnDevice_ranges)
        /*00e0*/ 	.short	0x0380
        /*00e2*/ 	.short	0x0048


	//----- nvinfo : EIATTR_SW_WAR
	.align		4
.L_33:
        /*00e4*/ 	.byte	0x04, 0x36
        /*00e6*/ 	.short	(.L_35 - .L_34)
.L_34:
        /*00e8*/ 	.word	0x00000008
.L_35:


//--------------------- .nv.callgraph             --------------------------
	.section	.nv.callgraph,"",@"SHT_CUDA_CALLGRAPH"
	.align	4
	.sectionentsize	8
	.align		4
        /*0000*/ 	.word	0x00000000
	.align		4
        /*0004*/ 	.word	0xffffffff
	.align		4
        /*0008*/ 	.word	0x00000000
	.align		4
        /*000c*/ 	.word	0xfffffffe
	.align		4
        /*0010*/ 	.word	0x00000000
	.align		4
        /*0014*/ 	.word	0xfffffffd
	.align		4
        /*0018*/ 	.word	0x00000000
	.align		4
        /*001c*/ 	.word	0xfffffffc


//--------------------- .text.GpuConv1DOnDevice_ranges --------------------------
	.section	.text.GpuConv1DOnDevice_ranges,"ax",@progbits
	.align	128
        .global         GpuConv1DOnDevice_ranges
        .type           GpuConv1DOnDevice_ranges,@function
        .size           GpuConv1DOnDevice_ranges,(.L_x_20 - GpuConv1DOnDevice_ranges)
        .other          GpuConv1DOnDevice_ranges,@"STO_CUDA_ENTRY STV_DEFAULT"
GpuConv1DOnDevice_ranges:
.text.GpuConv1DOnDevice_ranges:
[----:B------:R-:W-:Y:S08]  /*0000*/  LDC R1, c[0x0][0x37c] ;  /* 0x0000df00ff017b82 */ /* 0x000ff00000000800 */
[----:B------:R-:W0:Y:S01]  /*0010*/  LDC R0, c[0x0][0x390] ;  /* 0x0000e400ff007b82 */ /* 0x000e220000000800 */
[----:B------:R-:W1:Y:S01]  /*0020*/  S2R R15, SR_CTAID.X ;  /* 0x00000000000f7919 */ /* 0x000e620000002500 */
[----:B------:R-:W2:Y:S06]  /*0030*/  LDCU.64 UR20, c[0x0][0x358] ;  /* 0x00006b00ff1477ac */ /* 0x000eac0008000a00 */
[----:B------:R-:W2:Y:S08]  /*0040*/  LDC.64 R4, c[0x0][0x3c0] ;  /* 0x0000f000ff047b82 */ /* 0x000eb00000000a00 */
[----:B------:R-:W3:Y:S01]  /*0050*/  LDC.64 R10, c[0x0][0x3a0] ;  /* 0x0000e800ff0a7b82 */ /* 0x000ee20000000a00 */
[----:B0-----:R-:W-:-:S07]  /*0060*/  ISETP.GE.AND P2, PT, R0, 0x1, PT ;  /* 0x000000010000780c */ /* 0x001fce0003f46270 */
[----:B------:R-:W0:Y:S01]  /*0070*/  LDC.64 R16, c[0x0][0x3a8] ;  /* 0x0000ea00ff107b82 */ /* 0x000e220000000a00 */
[----:B--2---:R-:W2:Y:S07]  /*0080*/  LDG.E.64 R8, desc[UR20][R4.64] ;  /* 0x0000001404087981 */ /* 0x004eae000c1e1b00 */
[----:B------:R-:W4:Y:S01]  /*0090*/  @P2 LDC.64 R6, c[0x0][0x398] ;  /* 0x0000e600ff062b82 */ /* 0x000f220000000a00 */
[----:B-1----:R-:W-:-:S05]  /*00a0*/  @P2 SHF.L.U32 R3, R15, 0x2, RZ ;  /* 0x000000020f032819 */ /* 0x002fca00000006ff */
[----:B----4-:R-:W-:-:S05]  /*00b0*/  @P2 IMAD.WIDE.U32 R6, R3, 0x8, R6 ;  /* 0x0000000803062825 */ /* 0x010fca00078e0006 */
[----:B------:R-:W2:Y:S01]  /*00c0*/  @P2 LDG.E.64 R2, desc[UR20][R6.64+0x18] ;  /* 0x0000181406022981 */ /* 0x000ea2000c1e1b00 */
[----:B------:R-:W-:Y:S02]  /*00d0*/  LEA R15, R15, R15, 0x1 ;  /* 0x0000000f0f0f7211 */ /* 0x000fe400078e08ff */
[----:B------:R-:W-:Y:S01]  /*00e0*/  ISETP.NE.AND P1, PT, R0, RZ, PT ;  /* 0x000000ff0000720c */ /* 0x000fe20003f25270 */
[----:B------:R1:W5:Y:S02]  /*00f0*/  @P2 LDG.E.64 R24, desc[UR20][R6.64+0x8] ;  /* 0x0000081406182981 */ /* 0x000364000c1e1b00 */
[----:B---3--:R-:W-:Y:S02]  /*0100*/  IMAD.WIDE.U32 R12, R15, 0x8, R10 ;  /* 0x000000080f0c7825 */ /* 0x008fe400078e000a */
[----:B------:R1:W5:Y:S04]  /*0110*/  @P2 LDG.E.64 R22, desc[UR20][R6.64+0x10] ;  /* 0x0000101406162981 */ /* 0x000368000c1e1b00 */
[----:B------:R-:W3:Y:S04]  /*0120*/  LDG.E.64 R12, desc[UR20][R12.64] ;  /* 0x000000140c0c7981 */ /* 0x000ee8000c1e1b00 */
[----:B--2---:R-:W-:-:S04]  /*0130*/  @P1 LEA R18, P0, R2, R8, 0x2 ;  /* 0x0000000802121211 */ /* 0x004fc800078010ff */
[----:B------:R-:W-:-:S05]  /*0140*/  @P1 LEA.HI.X R19, R2, R9, R3, 0x2, P0 ;  /* 0x0000000902131211 */ /* 0x000fca00000f1403 */
[----:B------:R1:W5:Y:S01]  /*0150*/  @P1 LDG.E R18, desc[UR20][R18.64] ;  /* 0x0000001412121981 */ /* 0x000362000c1e1900 */
[C---:B------:R-:W-:Y:S02]  /*0160*/  IADD3 R3, PT, PT, R15.reuse, 0x2, RZ ;  /* 0x000000020f037810 */ /* 0x040fe40007ffe0ff */
[----:B------:R-:W-:-:S03]  /*0170*/  IADD3 R15, PT, PT, R15, 0x1, RZ ;  /* 0x000000010f0f7810 */ /* 0x000fc60007ffe0ff */
[----:B------:R-:W-:Y:S01]  /*0180*/  IMAD.WIDE.U32 R2, R3, 0x8, R10 ;  /* 0x0000000803027825 */ /* 0x000fe200078e000a */
[----:B---3--:R-:W-:-:S03]  /*0190*/  ISETP.GE.U32.AND P0, PT, R12, 0x1, PT ;  /* 0x000000010c00780c */ /* 0x008fc60003f06070 */
[----:B------:R-:W-:Y:S02]  /*01a0*/  IMAD.WIDE.U32 R14, R15, 0x8, R10 ;  /* 0x000000080f0e7825 */ /* 0x000fe400078e000a */
[----:B------:R-:W2:Y:S01]  /*01b0*/  LDG.E.64 R2, desc[UR20][R2.64] ;  /* 0x0000001402027981 */ /* 0x000ea2000c1e1b00 */
[----:B------:R-:W-:Y:S02]  /*01c0*/  ISETP.GE.AND.EX P0, PT, R13, RZ, PT, P0 ;  /* 0x000000ff0d00720c */ /* 0x000fe40003f06300 */
[C---:B0-----:R-:W-:Y:S01]  /*01d0*/  LEA R16, P3, R12.reuse, R16, 0x3 ;  /* 0x000000100c107211 */ /* 0x041fe200078618ff */
[----:B------:R-:W3:Y:S03]  /*01e0*/  LDG.E.64 R14, desc[UR20][R14.64] ;  /* 0x000000140e0e7981 */ /* 0x000ee6000c1e1b00 */
[----:B------:R-:W-:Y:S01]  /*01f0*/  LEA.HI.X R17, R12, R17, R13, 0x3, P3 ;  /* 0x000000110c117211 */ /* 0x000fe200018f1c0d */
[----:B------:R-:W3:Y:S04]  /*0200*/  S2R R0, SR_TID.X ;  /* 0x0000000000007919 */ /* 0x000ee80000002100 */
[----:B------:R-:W4:Y:S04]  /*0210*/  LDG.E.64 R20, desc[UR20][R16.64] ;  /* 0x0000001410147981 */ /* 0x000f28000c1e1b00 */
[----:B------:R-:W4:Y:S04]  /*0220*/  @P0 LDG.E.64 R10, desc[UR20][R16.64+-0x8] ;  /* 0xfffff814100a0981 */ /* 0x000f28000c1e1b00 */
[----:B------:R1:W5:Y:S04]  /*0230*/  @P2 LDG.E.64 R12, desc[UR20][R6.64] ;  /* 0x00000014060c2981 */ /* 0x000368000c1e1b00 */
[----:B------:R1:W5:Y:S01]  /*0240*/  @!P1 LDG.E R18, desc[UR20][R8.64] ;  /* 0x0000001408129981 */ /* 0x000362000c1e1900 */
[----:B--2---:R-:W-:-:S02]  /*0250*/  R2UR UR18, R2 ;  /* 0x00000000021272ca */ /* 0x004fc400000e0000 */
[----:B------:R-:W-:Y:S02]  /*0260*/  R2UR UR19, R3 ;  /* 0x00000000031372ca */ /* 0x000fe400000e0000 */
[----:B---3--:R-:W-:Y:S01]  /*0270*/  IADD3 R2, P2, PT, R14, R0, RZ ;  /* 0x000000000e027210 */ /* 0x008fe20007f5e0ff */
[----:B------:R-:W-:-:S03]  /*0280*/  UMOV UR6, URZ ;  /* 0x000000ff00067c82 */ /* 0x000fc60008000000 */
[----:B------:R-:W-:Y:S01]  /*0290*/  IADD3.X R3, PT, PT, RZ, R15, RZ, P2, !PT ;  /* 0x0000000fff037210 */ /* 0x000fe200017fe4ff */
[----:B------:R-:W-:-:S04]  /*02a0*/  UMOV UR7, URZ ;  /* 0x000000ff00077c82 */ /* 0x000fc80008000000 */
[----:B------:R-:W-:Y:S02]  /*02b0*/  ISETP.GE.U32.AND P2, PT, R2, UR18, PT ;  /* 0x0000001202007c0c */ /* 0x000fe4000bf46070 */
[----:B----4-:R-:W-:Y:S02]  /*02c0*/  @P0 R2UR UR6, R10 ;  /* 0x000000000a0602ca */ /* 0x010fe400000e0000 */
[----:B------:R-:W-:Y:S02]  /*02d0*/  @P0 R2UR UR7, R11 ;  /* 0x000000000b0702ca */ /* 0x000fe400000e0000 */
[----:B------:R-:W-:Y:S01]  /*02e0*/  ISETP.GE.AND.EX P0, PT, R3, UR19, PT, P2 ;  /* 0x0000001303007c0c */ /* 0x000fe2000bf06320 */
[----:B------:R-:W-:Y:S01]  /*02f0*/  BSSY.RECONVERGENT B0, `(.L_x_0) ;  /* 0x0000013000007945 */ /* 0x000fe20003800200 */
[----:B------:R-:W-:Y:S02]  /*0300*/  R2UR UR16, R20 ;  /* 0x00000000141072ca */ /* 0x000fe400000e0000 */
[----:B------:R-:W-:-:S09]  /*0310*/  R2UR UR17, R21 ;  /* 0x00000000151172ca */ /* 0x000fd200000e0000 */
[----:B-1----:R-:W-:Y:S06]  /*0320*/  @P0 BRA `(.L_x_1) ;  /* 0x00000000003c0947 */ /* 0x002fec0003800000 */
[----:B------:R-:W2:Y:S01]  /*0330*/  LDG.E.64 R4, desc[UR20][R4.64+0x10] ;  /* 0x0000101404047981 */ /* 0x000ea2000c1e1b00 */
[----:B-----5:R-:W-:-:S04]  /*0340*/  @P1 IADD3 R9, P0, PT, R12, R0, RZ ;  /* 0x000000000c091210 */ /* 0x020fc80007f1e0ff */
[----:B------:R-:W-:-:S05]  /*0350*/  @P1 IADD3.X R12, PT, PT, RZ, R13, RZ, P0, !PT ;  /* 0x0000000dff0c1210 */ /* 0x000fca00007fe4ff */
[----:B------:R-:W-:Y:S02]  /*0360*/  @P1 IMAD R7, R12, 0xc, RZ ;  /* 0x0000000c0c071824 */ /* 0x000fe400078e02ff */
[----:B--2---:R-:W-:-:S05]  /*0370*/  @P1 IMAD.WIDE.U32 R8, R9, 0xc, R4 ;  /* 0x0000000c09081825 */ /* 0x004fca00078e0004 */
[----:B------:R-:W-:-:S05]  /*0380*/  @P1 IADD3 R9, PT, PT, R9, R7, RZ ;  /* 0x0000000709091210 */ /* 0x000fca0007ffe0ff */
[----:B------:R0:W5:Y:S04]  /*0390*/  @P1 LDG.E R17, desc[UR20][R8.64] ;  /* 0x0000001408111981 */ /* 0x000168000c1e1900 */
[----:B------:R0:W5:Y:S04]  /*03a0*/  @P1 LDG.E R16, desc[UR20][R8.64+0x4] ;  /* 0x0000041408101981 */ /* 0x000168000c1e1900 */
[----:B------:R0:W5:Y:S01]  /*03b0*/  @P1 LDG.E R7, desc[UR20][R8.64+0x8] ;  /* 0x0000081408071981 */ /* 0x000162000c1e1900 */
[----:B------:R-:W-:Y:S02]  /*03c0*/  @!P1 IMAD R11, R3, 0xc, RZ ;  /* 0x0000000c030b9824 */ /* 0x000fe400078e02ff */
[----:B------:R-:W-:-:S05]  /*03d0*/  @!P1 IMAD.WIDE.U32 R4, R2, 0xc, R4 ;  /* 0x0000000c02049825 */ /* 0x000fca00078e0004 */
[----:B------:R-:W-:-:S05]  /*03e0*/  @!P1 IADD3 R5, PT, PT, R5, R11, RZ ;  /* 0x0000000b05059210 */ /* 0x000fca0007ffe0ff */
[----:B------:R0:W5:Y:S04]  /*03f0*/  @!P1 LDG.E R17, desc[UR20][R4.64] ;  /* 0x0000001404119981 */ /* 0x000168000c1e1900 */
[----:B------:R0:W5:Y:S04]  /*0400*/  @!P1 LDG.E R16, desc[UR20][R4.64+0x4] ;  /* 0x0000041404109981 */ /* 0x000168000c1e1900 */
[----:B------:R0:W5:Y:S02]  /*0410*/  @!P1 LDG.E R7, desc[UR20][R4.64+0x8] ;  /* 0x0000081404079981 */ /* 0x000164000c1e1900 */
.L_x_1:
[----:B------:R-:W-:Y:S05]  /*0420*/  BSYNC.RECONVERGENT B0 ;  /* 0x0000000000007941 */ /* 0x000fea0003800200 */
.L_x_0:
[----:B------:R-:W-:Y:S01]  /*0430*/  UISETP.GE.U32.AND UP0, UPT, UR6, UR16, UPT ;  /* 0x000000100600728c */ /* 0x000fe2000bf06070 */
[----:B------:R-:W-:-:S03]  /*0440*/  HFMA2 R6, -RZ, RZ, 0, 0 ;  /* 0x00000000ff067431 */ /* 0x000fc600000001ff */
[----:B------:R-:W-:-:S09]  /*0450*/  UISETP.GE.AND.EX UP0, UPT, UR7, UR17, UPT, UP0 ;  /* 0x000000110700728c */ /* 0x000fd2000bf06300 */
[----:B------:R-:W-:Y:S05]  /*0460*/  BRA.U UP0, `(.L_x_2) ;  /* 0x0000001d00187547 */ /* 0x000fea000b800000 */
[----:B------:R-:W1:Y:S02]  /*0470*/  LDCU.64 UR4, c[0x0][0x3b0] ;  /* 0x00007600ff0477ac */ /* 0x000e640008000a00 */
[----:B-1----:R-:W-:-:S04]  /*0480*/  ULEA UR4, UP0, UR6, UR4, 0x4 ;  /* 0x0000000406047291 */ /* 0x002fc8000f8020ff */
[----:B------:R-:W-:Y:S02]  /*0490*/  ULEA.HI.X UR5, UR6, UR5, UR7, 0x4, UP0 ;  /* 0x0000000506057291 */ /* 0x000fe400080f2407 */
[----:B0-----:R-:W-:-:S04]  /*04a0*/  MOV R8, UR4 ;  /* 0x0000000400087c02 */ /* 0x001fc80008000f00 */
[----:B------:R-:W-:-:S06]  /*04b0*/  MOV R9, UR5 ;  /* 0x0000000500097c02 */ /* 0x000fcc0008000f00 */
[----:B------:R-:W2:Y:S01]  /*04c0*/  LDG.E.64 R8, desc[UR20][R8.64] ;  /* 0x0000001408087981 */ /* 0x000ea2000c1e1b00 */
[----:B------:R-:W0:Y:S01]  /*04d0*/  S2UR UR5, SR_CgaCtaId ;  /* 0x00000000000579c3 */ /* 0x000e220000008800 */
[----:B------:R-:W-:Y:S01]  /*04e0*/  UMOV UR4, 0x400 ;  /* 0x0000040000047882 */ /* 0x000fe20000000000 */
[----:B------:R-:W-:Y:S01]  /*04f0*/  MOV R6, RZ ;  /* 0x000000ff00067202 */ /* 0x000fe20000000f00 */
[----:B------:R-:W1:Y:S01]  /*0500*/  LDCU UR15, c[0x0][0x360] ;  /* 0x00006c00ff0f77ac */ /* 0x000e620008000800 */
[----:B0-----:R-:W-:-:S06]  /*0510*/  ULEA UR4, UR5, UR4, 0x18 ;  /* 0x0000000405047291 */ /* 0x001fcc000f8ec0ff */
[----:B------:R-:W-:-:S05]  /*0520*/  MOV R5, UR4 ;  /* 0x0000000400057c02 */ /* 0x000fca0008000f00 */
[----:B------:R-:W-:Y:S01]  /*0530*/  IMAD R4, R0, 0xc, R5 ;  /* 0x0000000c00047824 */ /* 0x000fe200078e0205 */
[----:B--2---:R-:W-:Y:S02]  /*0540*/  R2UR UR13, R8 ;  /* 0x00000000080d72ca */ /* 0x004fe400000e0000 */
[----:B-1----:R-:W-:-:S15]  /*0550*/  R2UR UR14, R9 ;  /* 0x00000000090e72ca */ /* 0x002fde00000e0000 */
.L_x_18:
[----:B------:R-:W-:Y:S02]  /*0560*/  UIADD3 UR4, UP0, UPT, UR6, 0x1, URZ ;  /* 0x0000000106047890 */ /* 0x000fe4000ff1e0ff */
[----:B------:R-:W-:Y:S01]  /*0570*/  UMOV UR9, UR6 ;  /* 0x0000000600097c82 */ /* 0x000fe20008000000 */
[----:B------:R-:W-:Y:S01]  /*0580*/  UMOV UR10, UR7 ;  /* 0x00000007000a7c82 */ /* 0x000fe20008000000 */
[----:B------:R-:W-:Y:S02]  /*0590*/  UIADD3.X UR5, UPT, UPT, URZ, UR7, URZ, UP0, !UPT ;  /* 0x00000007ff057290 */ /* 0x000fe400087fe4ff */
[----:B------:R-:W-:Y:S02]  /*05a0*/  UISETP.GE.U32.AND UP1, UPT, UR4, UR16, UPT ;  /* 0x000000100400728c */ /* 0x000fe4000bf26070 */
[----:B------:R-:W-:Y:S02]  /*05b0*/  UISETP.GE.U32.AND UP0, UPT, UR4, UR16, UPT ;  /* 0x000000100400728c */ /* 0x000fe4000bf06070 */
[----:B------:R-:W-:-:S02]  /*05c0*/  UISETP.GE.AND.EX UP1, UPT, UR5, UR17, UPT, UP1 ;  /* 0x000000110500728c */ /* 0x000fc4000bf26310 */
[----:B------:R-:W-:Y:S01]  /*05d0*/  UISETP.GE.AND.EX UP0, UPT, UR5, UR17, UPT, UP0 ;  /* 0x000000110500728c */ /* 0x000fe2000bf06300 */
[----:B------:R-:W-:Y:S01]  /*05e0*/  UMOV UR6, UR4 ;  /* 0x0000000400067c82 */ /* 0x000fe20008000000 */
[----:B------:R-:W-:-:S05]  /*05f0*/  UMOV UR7, UR5 ;  /* 0x0000000500077c82 */ /* 0x000fca0008000000 */
[----:B01----:R-:W-:Y:S05]  /*0600*/  BRA.U UP1, `(.L_x_3) ;  /* 0x0000000101287547 */ /* 0x003fea000b800000 */
[----:B------:R-:W0:Y:S02]  /*0610*/  LDCU.64 UR4, c[0x0][0x3b0] ;  /* 0x00007600ff0477ac */ /* 0x000e240008000a00 */
[----:B0-----:R-:W-:-:S04]  /*0620*/  ULEA UR4, UP1, UR9, UR4, 0x4 ;  /* 0x0000000409047291 */ /* 0x001fc8000f8220ff */
[----:B------:R-:W-:Y:S02]  /*0630*/  ULEA.HI.X UR5, UR9, UR5, UR10, 0x4, UP1 ;  /* 0x0000000509057291 */ /* 0x000fe400088f240a */
[----:B------:R-:W-:-:S04]  /*0640*/  MOV R10, UR4 ;  /* 0x00000004000a7c02 */ /* 0x000fc80008000f00 */
[----:B------:R-:W-:-:S05]  /*0650*/  MOV R11, UR5 ;  /* 0x00000005000b7c02 */ /* 0x000fca0008000f00 */
[----:B------:R-:W2:Y:S04]  /*0660*/  LDG.E.64 R8, desc[UR20][R10.64+0x10] ;  /* 0x000010140a087981 */ /* 0x000ea8000c1e1b00 */
[----:B-----5:R-:W2:Y:S02]  /*0670*/  LDG.E.64 R12, desc[UR20][R10.64+0x8] ;  /* 0x000008140a0c7981 */ /* 0x020ea4000c1e1b00 */
[----:B--2---:R-:W-:-:S04]  /*0680*/  ISETP.NE.U32.AND P0, PT, R8, R12, PT ;  /* 0x0000000c0800720c */ /* 0x004fc80003f05070 */
[----:B------:R-:W-:-:S13]  /*0690*/  ISETP.NE.AND.EX P0, PT, R9, R13, PT, P0 ;  /* 0x0000000d0900720c */ /* 0x000fda0003f05300 */
[----:B------:R-:W-:Y:S05]  /*06a0*/  @!P0 BRA `(.L_x_4) ;  /* 0x0000001800848947 */ /* 0x000fea0003800000 */
.L_x_3:
[----:B------:R-:W0:Y:S02]  /*06b0*/  LDCU.64 UR4, c[0x0][0x3b0] ;  /* 0x00007600ff0477ac */ /* 0x000e240008000a00 */
[----:B0-----:R-:W-:-:S04]  /*06c0*/  ULEA UR8, UP1, UR9, UR4, 0x4 ;  /* 0x0000000409087291 */ /* 0x001fc8000f8220ff */
[----:B------:R-:W-:Y:S02]  /*06d0*/  ULEA.HI.X UR9, UR9, UR5, UR10, 0x4, UP1 ;  /* 0x0000000509097291 */ /* 0x000fe400088f240a */
[----:B------:R-:W-:-:S04]  /*06e0*/  MOV R8, UR8 ;  /* 0x0000000800087c02 */ /* 0x000fc80008000f00 */
[----:B------:R-:W-:-:S06]  /*06f0*/  MOV R9, UR9 ;  /* 0x0000000900097c02 */ /* 0x000fcc0008000f00 */
[----:B------:R-:W2:Y:S02]  /*0700*/  LDG.E.64 R8, desc[UR20][R8.64+0x8] ;  /* 0x0000081408087981 */ /* 0x000ea4000c1e1b00 */
[----:B--2---:R-:W-:Y:S02]  /*0710*/  R2UR UR24, R8 ;  /* 0x00000000081872ca */ /* 0x004fe400000e0000 */
[----:B------:R-:W-:-:S11]  /*0720*/  R2UR UR25, R9 ;  /* 0x00000000091972ca */ /* 0x000fd600000e0000 */
[----:B------:R-:W-:-:S04]  /*0730*/  UISETP.GT.U32.AND UP1, UPT, UR24, UR13, UPT ;  /* 0x0000000d1800728c */ /* 0x000fc8000bf24070 */
[----:B------:R-:W-:-:S09]  /*0740*/  UISETP.GT.AND.EX UP1, UPT, UR25, UR14, UPT, UP1 ;  /* 0x0000000e1900728c */ /* 0x000fd2000bf24310 */
[----:B------:R-:W-:Y:S05]  /*0750*/  BRA.U !UP1, `(.L_x_5) ;  /* 0x0000001909387547 */ /* 0x000fea000b800000 */
[----:B------:R-:W-:Y:S02]  /*0760*/  UIADD3 UR12, UP1, UPT, UR24, -UR13, URZ ;  /* 0x8000000d180c7290 */ /* 0x000fe4000ff3e0ff */
[----:B------:R-:W-:Y:S01]  /*0770*/  UMOV UR10, UR13 ;  /* 0x0000000d000a7c82 */ /* 0x000fe20008000000 */
[----:B------:R-:W-:Y:S01]  /*0780*/  UMOV UR11, UR14 ;  /* 0x0000000e000b7c82 */ /* 0x000fe20008000000 */
[----:B------:R-:W-:-:S12]  /*0790*/  UIADD3.X UR22, UPT, UPT, UR25, ~UR14, URZ, UP1, !UPT ;  /* 0x8000000e19167290 */ /* 0x000fd80008ffe4ff */
.L_x_17:
[----:B------:R-:W-:Y:S01]  /*07a0*/  UISETP.LT.U32.AND UP1, UPT, UR12, UR15, UPT ;  /* 0x0000000f0c00728c */ /* 0x000fe2000bf21070 */
[----:B01----:R-:W-:Y:S01]  /*07b0*/  IADD3 R19, P1, PT, R0, UR10, RZ ;  /* 0x0000000a00137c10 */ /* 0x003fe2000ff3e0ff */
[----:B------:R-:W-:Y:S02]  /*07c0*/  BSSY.RECONVERGENT B0, `(.L_x_6) ;  /* 0x0000036000007945 */ /* 0x000fe40003800200 */
[----:B------:R-:W-:Y:S01]  /*07d0*/  UISETP.LT.AND.EX UP1, UPT, UR22, URZ, UPT, UP1 ;  /* 0x000000ff1600728c */ /* 0x000fe2000bf21310 */
[----:B------:R-:W-:Y:S02]  /*07e0*/  ISETP.GE.U32.AND P0, PT, R19, UR24, PT ;  /* 0x0000001813007c0c */ /* 0x000fe4000bf06070 */
[----:B------:R-:W-:Y:S01]  /*07f0*/  IADD3.X R15, PT, PT, RZ, UR11, RZ, P1, !PT ;  /* 0x0000000bff0f7c10 */ /* 0x000fe20008ffe4ff */
[----:B------:R-:W-:Y:S02]  /*0800*/  USEL UR23, UR12, UR15, UP1 ;  /* 0x0000000f0c177287 */ /* 0x000fe40008800000 */
[----:B------:R-:W-:Y:S01]  /*0810*/  USEL UR26, UR22, URZ, UP1 ;  /* 0x000000ff161a7287 */ /* 0x000fe20008800000 */
[----:B------:R-:W-:Y:S01]  /*0820*/  ISETP.GE.AND.EX P0, PT, R15, UR25, PT, P0 ;  /* 0x000000190f007c0c */ /* 0x000fe2000bf06300 */
[----:B------:R-:W-:-:S04]  /*0830*/  UISETP.GT.U32.AND UP1, UPT, UR23, 0x1, UPT ;  /* 0x000000011700788c */ /* 0x000fc8000bf24070 */
[----:B------:R-:W-:-:S04]  /*0840*/  UISETP.GT.AND.EX UP1, UPT, UR26, URZ, UPT, UP1 ;  /* 0x000000ff1a00728c */ /* 0x000fc8000bf24310 */
[----:B------:R-:W-:Y:S02]  /*0850*/  USEL UR27, UR23, 0x1, UP1 ;  /* 0x00000001171b7887 */ /* 0x000fe40008800000 */
[----:B------:R-:W-:Y:S02]  /*0860*/  USEL UR28, UR26, URZ, UP1 ;  /* 0x000000ff1a1c7287 */ /* 0x000fe40008800000 */
[----:B------:R-:W-:Y:S10]  /*0870*/  @P0 BRA `(.L_x_7) ;  /* 0x0000000000a80947 */ /* 0x000ff40003800000 */
[----:B------:R-:W0:Y:S02]  /*0880*/  LDCU UR4, c[0x0][0x390] ;  /* 0x00007200ff0477ac */ /* 0x000e240008000800 */
[----:B0-----:R-:W-:-:S09]  /*0890*/  UISETP.NE.AND UP1, UPT, UR4, URZ, UPT ;  /* 0x000000ff0400728c */ /* 0x001fd2000bf25270 */
[----:B------:R-:W-:Y:S05]  /*08a0*/  BRA.U !UP1, `(.L_x_8) ;  /* 0x00000001095c7547 */ /* 0x000fea000b800000 */
[----:B------:R-:W0:Y:S02]  /*08b0*/  LDC.64 R8, c[0x0][0x3c0] ;  /* 0x0000f000ff087b82 */ /* 0x000e240000000a00 */
[----:B0-----:R-:W2:Y:S04]  /*08c0*/  LDG.E.64 R10, desc[UR20][R8.64+0x8] ;  /* 0x00000814080a7981 */ /* 0x001ea8000c1e1b00 */
[----:B-----5:R-:W3:Y:S01]  /*08d0*/  LDG.E.64 R12, desc[UR20][R8.64+0x20] ;  /* 0x00002014080c7981 */ /* 0x020ee2000c1e1b00 */
[----:B------:R-:W-:-:S04]  /*08e0*/  IADD3 R21, P0, PT, R19, -UR13, RZ ;  /* 0x8000000d13157c10 */ /* 0x000fc8000ff1e0ff */
[----:B------:R-:W-:Y:S02]  /*08f0*/  IADD3.X R27, PT, PT, R15, ~UR14, RZ, P0, !PT ;  /* 0x8000000e0f1b7c10 */ /* 0x000fe400087fe4ff */
[-C--:B------:R-:W-:Y:S02]  /*0900*/  IADD3 R19, P0, PT, R24, R21.reuse, RZ ;  /* 0x0000001518137210 */ /* 0x080fe40007f1e0ff */
[----:B------:R-:W-:Y:S02]  /*0910*/  IADD3 R15, P1, PT, R22, R21, RZ ;  /* 0x00000015160f7210 */ /* 0x000fe40007f3e0ff */
[-C--:B------:R-:W-:Y:S02]  /*0920*/  IADD3.X R20, PT, PT, R25, R27.reuse, RZ, P0, !PT ;  /* 0x0000001b19147210 */ /* 0x080fe400007fe4ff */
[----:B------:R-:W-:Y:S01]  /*0930*/  IADD3.X R14, PT, PT, R23, R27, RZ, P1, !PT ;  /* 0x0000001b170e7210 */ /* 0x000fe20000ffe4ff */
[----:B--2---:R-:W-:Y:S01]  /*0940*/  IMAD.WIDE.U32 R10, R19, 0xc, R10 ;  /* 0x0000000c130a7825 */ /* 0x004fe200078e000a */
[----:B---3--:R-:W-:-:S03]  /*0950*/  LEA R12, P0, R15, R12, 0x2 ;  /* 0x0000000c0f0c7211 */ /* 0x008fc600078010ff */
[----:B------:R-:W-:Y:S01]  /*0960*/  IMAD R19, R20, 0xc, RZ ;  /* 0x0000000c14137824 */ /* 0x000fe200078e02ff */
[----:B------:R-:W-:-:S04]  /*0970*/  LEA.HI.X R13, R15, R13, R14, 0x2, P0 ;  /* 0x0000000d0f0d7211 */ /* 0x000fc800000f140e */
[----:B------:R-:W-:Y:S02]  /*0980*/  IADD3 R11, PT, PT, R11, R19, RZ ;  /* 0x000000130b0b7210 */ /* 0x000fe40007ffe0ff */
[----:B------:R-:W2:Y:S04]  /*0990*/  LDG.E R13, desc[UR20][R12.64] ;  /* 0x000000140c0d7981 */ /* 0x000ea8000c1e1900 */
[----:B------:R-:W3:Y:S04]  /*09a0*/  LDG.E R9, desc[UR20][R10.64] ;  /* 0x000000140a097981 */ /* 0x000ee8000c1e1900 */
[----:B------:R-:W4:Y:S04]  /*09b0*/  LDG.E R15, desc[UR20][R10.64+0x4] ;  /* 0x000004140a0f7981 */ /* 0x000f28000c1e1900 */
[----:B------:R-:W4:Y:S04]  /*09c0*/  LDG.E R19, desc[UR20][R10.64+0x8] ;  /* 0x000008140a137981 */ /* 0x000f28000c1e1900 */
[----:B--2---:R0:W-:Y:S04]  /*09d0*/  STS [R4+0xc], R13 ;  /* 0x00000c0d04007388 */ /* 0x0041e80000000800 */
[----:B---3--:R0:W-:Y:S04]  /*09e0*/  STS [R4], R9 ;  /* 0x0000000904007388 */ /* 0x0081e80000000800 */
[----:B----4-:R0:W-:Y:S04]  /*09f0*/  STS [R4+0x4], R15 ;  /* 0x0000040f04007388 */ /* 0x0101e80000000800 */
[----:B------:R0:W-:Y:S01]  /*0a00*/  STS [R4+0x8], R19 ;  /* 0x0000081304007388 */ /* 0x0001e20000000800 */
[----:B------:R-:W-:Y:S05]  /*0a10*/  BRA `(.L_x_7) ;  /* 0x0000000000407947 */ /* 0x000fea0003800000 */
.L_x_8:
[----:B-----5:R-:W0:Y:S02]  /*0a20*/  LDC.64 R12, c[0x0][0x3c0] ;  /* 0x0000f000ff0c7b82 */ /* 0x020e240000000a00 */
[----:B0-----:R-:W2:Y:S04]  /*0a30*/  LDG.E.64 R8, desc[UR20][R12.64+0x8] ;  /* 0x000008140c087981 */ /* 0x001ea8000c1e1b00 */
[----:B------:R-:W3:Y:S01]  /*0a40*/  LDG.E.64 R10, desc[UR20][R12.64+0x20] ;  /* 0x000020140c0a7981 */ /* 0x000ee2000c1e1b00 */
[----:B------:R-:W-:Y:S02]  /*0a50*/  IMAD R21, R15, 0xc, RZ ;  /* 0x0000000c0f157824 */ /* 0x000fe400078e02ff */
[C---:B--2---:R-:W-:Y:S01]  /*0a60*/  IMAD.WIDE.U32 R8, R19.reuse, 0xc, R8 ;  /* 0x0000000c13087825 */ /* 0x044fe200078e0008 */
[----:B---3--:R-:W-:-:S04]  /*0a70*/  LEA R10, P0, R19, R10, 0x2 ;  /* 0x0000000a130a7211 */ /* 0x008fc800078010ff */
[----:B------:R-:W-:Y:S02]  /*0a80*/  IADD3 R9, PT, PT, R9, R21, RZ ;  /* 0x0000001509097210 */ /* 0x000fe40007ffe0ff */
[----:B------:R-:W-:-:S03]  /*0a90*/  LEA.HI.X R11, R19, R11, R15, 0x2, P0 ;  /* 0x0000000b130b7211 */ /* 0x000fc600000f140f */
[----:B------:R-:W2:Y:S04]  /*0aa0*/  LDG.E R15, desc[UR20][R8.64] ;  /* 0x00000014080f7981 */ /* 0x000ea8000c1e1900 */
[----:B------:R-:W3:Y:S04]  /*0ab0*/  LDG.E R11, desc[UR20][R10.64] ;  /* 0x000000140a0b7981 */ /* 0x000ee8000c1e1900 */
[----:B------:R-:W4:Y:S04]  /*0ac0*/  LDG.E R19, desc[UR20][R8.64+0x4] ;  /* 0x0000041408137981 */ /* 0x000f28000c1e1900 */
[----:B------:R-:W4:Y:S04]  /*0ad0*/  LDG.E R21, desc[UR20][R8.64+0x8] ;  /* 0x0000081408157981 */ /* 0x000f28000c1e1900 */
[----:B--2---:R1:W-:Y:S04]  /*0ae0*/  STS [R4], R15 ;  /* 0x0000000f04007388 */ /* 0x0043e80000000800 */
[----:B---3--:R1:W-:Y:S04]  /*0af0*/  STS [R4+0xc], R11 ;  /* 0x00000c0b04007388 */ /* 0x0083e80000000800 */
[----:B----4-:R1:W-:Y:S04]  /*0b00*/  STS [R4+0x4], R19 ;  /* 0x0000041304007388 */ /* 0x0103e80000000800 */
[----:B------:R1:W-:Y:S02]  /*0b10*/  STS [R4+0x8], R21 ;  /* 0x0000081504007388 */ /* 0x0003e40000000800 */
.L_x_7:
[----:B------:R-:W-:Y:S05]  /*0b20*/  BSYNC.RECONVERGENT B0 ;  /* 0x0000000000007941 */ /* 0x000fea0003800200 */
.L_x_6:
[----:B------:R-:W-:Y:S01]  /*0b30*/  BAR.SYNC.DEFER_BLOCKING 0x0 ;  /* 0x0000000000007b1d */ /* 0x000fe20000010000 */
[----:B------:R-:W-:-:S04]  /*0b40*/  ISETP.GE.U32.AND P0, PT, R2, UR18, PT ;  /* 0x0000001202007c0c */ /* 0x000fc8000bf06070 */
[----:B------:R-:W-:Y:S01]  /*0b50*/  ISETP.GE.AND.EX P0, PT, R3, UR19, PT, P0 ;  /* 0x0000001303007c0c */ /* 0x000fe2000bf06300 */
[----:B------:R-:W-:-:S12]  /*0b60*/  BSSY.RECONVERGENT B0, `(.L_x_9) ;  /* 0x0000144000007945 */ /* 0x000fd80003800200 */
[----:B------:R-:W-:Y:S05]  /*0b70*/  @P0 BRA `(.L_x_10) ;  /* 0x0000001400080947 */ /* 0x000fea0003800000 */
[----:B------:R-:W2:Y:S01]  /*0b80*/  LDCU UR4, c[0x0][0x390] ;  /* 0x00007200ff0477ac */ /* 0x000ea20008000800 */
[----:B------:R-:W-:Y:S01]  /*0b90*/  HFMA2 R20, -RZ, RZ, 0, 0 ;  /* 0x00000000ff147431 */ /* 0x000fe200000001ff */
[----:B--2---:R-:W-:-:S09]  /*0ba0*/  UISETP.NE.AND UP1, UPT, UR4, URZ, UPT ;  /* 0x000000ff0400728c */ /* 0x004fd2000bf25270 */
[----:B------:R-:W-:Y:S05]  /*0bb0*/  BRA.U !UP1, `(.L_x_11) ;  /* 0x0000000909787547 */ /* 0x000fea000b800000 */
[----:B------:R-:W-:-:S04]  /*0bc0*/  UISETP.GT.U32.AND UP1, UPT, UR24, UR10, UPT ;  /* 0x0000000a1800728c */ /* 0x000fc8000bf24070 */
[----:B------:R-:W-:-:S09]  /*0bd0*/  UISETP.GT.AND.EX UP1, UPT, UR25, UR11, UPT, UP1 ;  /* 0x0000000b1900728c */ /* 0x000fd2000bf24310 */
[----:B------:R-:W-:Y:S05]  /*0be0*/  BRA.U !UP1, `(.L_x_12) ;  /* 0x0000001109e87547 */ /* 0x000fea000b800000 */
[----:B------:R-:W-:Y:S01]  /*0bf0*/  UISETP.GE.U32.AND UP1, UPT, UR23, 0x4, UPT ;  /* 0x000000041700788c */ /* 0x000fe2000bf26070 */
[----:B------:R-:W-:Y:S01]  /*0c00*/  MOV R20, RZ ;  /* 0x000000ff00147202 */ /* 0x000fe20000000f00 */
[----:B------:R-:W-:Y:S01]  /*0c10*/  ULOP3.LUT UR29, UR27, 0x3, URZ, 0xc0, !UPT ;  /* 0x000000031b1d7892 */ /* 0x000fe2000f8ec0ff */
[----:B01----:R-:W-:Y:S01]  /*0c20*/  MOV R19, R5 ;  /* 0x0000000500137202 */ /* 0x003fe20000000f00 */
[----:B------:R-:W-:-:S09]  /*0c30*/  UISETP.GE.AND.EX UP1, UPT, UR26, URZ, UPT, UP1 ;  /* 0x000000ff1a00728c */ /* 0x000fd2000bf26310 */
[----:B------:R-:W-:Y:S05]  /*0c40*/  BRA.U !UP1, `(.L_x_13) ;  /* 0x0000000509587547 */ /* 0x000fea000b800000 */
[----:B------:R-:W0:Y:S01]  /*0c50*/  S2UR UR5, SR_CgaCtaId ;  /* 0x00000000000579c3 */ /* 0x000e220000008800 */
[----:B------:R-:W-:Y:S01]  /*0c60*/  UMOV UR4, 0x400 ;  /* 0x0000040000047882 */ /* 0x000fe20000000000 */
[----:B------:R-:W-:Y:S01]  /*0c70*/  MOV R21, R5 ;  /* 0x0000000500157202 */ /* 0x000fe20000000f00 */
[----:B------:R-:W-:Y:S01]  /*0c80*/  HFMA2 R20, -RZ, RZ, 0, 0 ;  /* 0x00000000ff147431 */ /* 0x000fe200000001ff */
[----:B0-----:R-:W-:Y:S02]  /*0c90*/  ULEA UR4, UR5, UR4, 0x18 ;  /* 0x0000000405047291 */ /* 0x001fe4000f8ec0ff */
[----:B------:R-:W-:-:S04]  /*0ca0*/  ULOP3.LUT UR5, UR28, 0x7fffffff, URZ, 0xc0, !UPT ;  /* 0x7fffffff1c057892 */ /* 0x000fc8000f8ec0ff */
[----:B------:R-:W-:Y:S01]  /*0cb0*/  MOV R5, UR4 ;  /* 0x0000000400057c02 */ /* 0x000fe20008000f00 */
[----:B------:R-:W-:-:S04]  /*0cc0*/  ULOP3.LUT UR4, UR27, 0xfffffffc, URZ, 0xc0, !UPT ;  /* 0xfffffffc1b047892 */ /* 0x000fc8000f8ec0ff */
[----:B------:R0:W1:Y:S08]  /*0cd0*/  LDS R8, [R5] ;  /* 0x0000000005087984 */ /* 0x0000700000000800 */
.L_x_14:
[----:B-----5:R-:W2:Y:S01]  /*0ce0*/  LDS.128 R12, [R21] ;  /* 0x00000000150c7984 */ /* 0x020ea20000000c00 */
[----:B-1----:R-:W-:Y:S01]  /*0cf0*/  FADD R19, R8, -R17 ;  /* 0x8000001108137221 */ /* 0x002fe20000000000 */
[----:B------:R-:W-:Y:S01]  /*0d00*/  MOV R26, 0x437c0000 ;  /* 0x437c0000001a7802 */ /* 0x000fe20000000f00 */
[----:B------:R-:W-:Y:S01]  /*0d10*/  UIADD3 UR4, UP1, UPT, UR4, -0x4, URZ ;  /* 0xfffffffc04047890 */ /* 0x000fe2000ff3e0ff */
[----:B------:R-:W1:Y:S03]  /*0d20*/  LDS.128 R8, [R21+0x10] ;  /* 0x0000100015087984 */ /* 0x000e660000000c00 */
[----:B------:R-:W-:Y:S02]  /*0d30*/  UIADD3.X UR5, UPT, UPT, UR5, -0x1, URZ, UP1, !UPT ;  /* 0xffffffff05057890 */ /* 0x000fe40008ffe4ff */
[----:B------:R-:W-:-:S04]  /*0d40*/  UISETP.NE.U32.AND UP1, UPT, UR4, URZ, UPT ;  /* 0x000000ff0400728c */ /* 0x000fc8000bf25070 */
[----:B------:R-:W-:Y:S01]  /*0d50*/  UISETP.NE.AND.EX UP1, UPT, UR5, URZ, UPT, UP1 ;  /* 0x000000ff0500728c */ /* 0x000fe2000bf25310 */
[----:B--2---:R-:W-:Y:S01]  /*0d60*/  FADD R13, R13, -R16 ;  /* 0x800000100d0d7221 */ /* 0x004fe20000000000 */
[----:B------:R-:W-:Y:S01]  /*0d70*/  FFMA R12, R19, R19, RZ ;  /* 0x00000013130c7223 */ /* 0x000fe200000000ff */
[----:B------:R-:W-:Y:S01]  /*0d80*/  FADD R14, -R7, R14 ;  /* 0x0000000e070e7221 */ /* 0x000fe20000000100 */
[----:B------:R-:W-:Y:S01]  /*0d90*/  MOV R19, 0x3bbb989d ;  /* 0x3bbb989d00137802 */ /* 0x000fe20000000f00 */
[----:B-1----:R-:W-:Y:S01]  /*0da0*/  FADD R8, R8, -R16 ;  /* 0x8000001008087221 */ /* 0x002fe20000000000 */
[----:B------:R-:W-:Y:S01]  /*0db0*/  FFMA R13, R13, R13, R12 ;  /* 0x0000000d0d0d7223 */ /* 0x000fe2000000000c */
[----:B------:R-:W-:Y:S01]  /*0dc0*/  FADD R12, -R17, R15 ;  /* 0x0000000f110c7221 */ /* 0x000fe20000000100 */
[----:B------:R-:W-:Y:S01]  /*0dd0*/  FADD R9, R9, -R7 ;  /* 0x8000000709097221 */ /* 0x000fe20000000000 */
[----:B------:R-:W-:Y:S01]  /*0de0*/  FADD R11, R11, -R16 ;  /* 0x800000100b0b7221 */ /* 0x000fe20000000000 */
[----:B------:R-:W-:-:S04]  /*0df0*/  FFMA R13, R14, R14, R13 ;  /* 0x0000000e0e0d7223 */ /* 0x000fc8000000000d */
[----:B------:R-:W-:-:S04]  /*0e00*/  FMUL R14, R13, -R18 ;  /* 0x800000120d0e7220 */ /* 0x000fc80000400000 */
[----:B------:R-:W-:-:S04]  /*0e10*/  FFMA.SAT R13, R14, R19, 0.5 ;  /* 0x3f0000000e0d7423 */ /* 0x000fc80000002013 */
[----:B------:R-:W-:-:S04]  /*0e20*/  FFMA.RM R13, R13, R26, 12582913 ;  /* 0x4b4000010d0d7423 */ /* 0x000fc8000000401a */
[C---:B------:R-:W-:Y:S01]  /*0e30*/  FADD R27, R13.reuse, -12583039 ;  /* 0xcb40007f0d1b7421 */ /* 0x040fe20000000000 */
[----:B------:R-:W-:-:S03]  /*0e40*/  SHF.L.U32 R13, R13, 0x17, RZ ;  /* 0x000000170d0d7819 */ /* 0x000fc600000006ff */
[----:B------:R-:W-:-:S04]  /*0e50*/  FFMA R27, R14, 1.4426950216293334961, -R27 ;  /* 0x3fb8aa3b0e1b7823 */ /* 0x000fc8000000081b */
[----:B------:R-:W-:Y:S01]  /*0e60*/  FFMA R14, R14, 1.925963033500011079e-08, R27 ;  /* 0x32a570600e0e7823 */ /* 0x000fe2000000001b */
[----:B------:R-:W-:-:S04]  /*0e70*/  FFMA R27, R12, R12, RZ ;  /* 0x0000000c0c1b7223 */ /* 0x000fc800000000ff */
[----:B------:R-:W-:Y:S01]  /*0e80*/  FFMA R8, R8, R8, R27 ;  /* 0x0000000808087223 */ /* 0x000fe2000000001b */
[----:B------:R-:W1:Y:S03]  /*0e90*/  MUFU.EX2 R14, R14 ;  /* 0x0000000e000e7308 */ /* 0x000e660000000800 */
[----:B------:R-:W-:Y:S01]  /*0ea0*/  FFMA R9, R9, R9, R8 ;  /* 0x0000000909097223 */ /* 0x000fe20000000008 */
[----:B------:R-:W-:-:S03]  /*0eb0*/  FADD R8, R10, -R17 ;  /* 0x800000110a087221 */ /* 0x000fc60000000000 */
[----:B------:R-:W-:Y:S01]  /*0ec0*/  FMUL R12, R9, -R18 ;  /* 0x80000012090c7220 */ /* 0x000fe20000400000 */
[----:B------:R-:W-:-:S03]  /*0ed0*/  FFMA R8, R8, R8, RZ ;  /* 0x0000000808087223 */ /* 0x000fc600000000ff */
[----:B------:R-:W-:Y:S01]  /*0ee0*/  FFMA.SAT R9, R12, R19, 0.5 ;  /* 0x3f0000000c097423 */ /* 0x000fe20000002013 */
[----:B------:R-:W-:-:S03]  /*0ef0*/  FFMA R8, R11, R11, R8 ;  /* 0x0000000b0b087223 */ /* 0x000fc60000000008 */
[----:B------:R-:W-:Y:S01]  /*0f00*/  FFMA.RM R9, R9, R26, 12582913 ;  /* 0x4b40000109097423 */ /* 0x000fe2000000401a */
[----:B-1----:R-:W-:-:S03]  /*0f10*/  FMUL R13, R13, R14 ;  /* 0x0000000e0d0d7220 */ /* 0x002fc60000400000 */
[----:B------:R-:W-:Y:S01]  /*0f20*/  FADD R27, R9, -12583039 ;  /* 0xcb40007f091b7421 */ /* 0x000fe20000000000 */
[----:B------:R-:W-:-:S03]  /*0f30*/  FFMA R11, R13, R15, R20 ;  /* 0x0000000f0d0b7223 */ /* 0x000fc60000000014 */
[----:B------:R-:W-:-:S04]  /*0f40*/  FFMA R27, R12, 1.4426950216293334961, -R27 ;  /* 0x3fb8aa3b0c1b7823 */ /* 0x000fc8000000081b */
[----:B------:R-:W-:Y:S02]  /*0f50*/  FFMA R27, R12, 1.925963033500011079e-08, R27 ;  /* 0x32a570600c1b7823 */ /* 0x000fe4000000001b */
[----:B------:R-:W1:Y:S04]  /*0f60*/  LDS.128 R12, [R21+0x20] ;  /* 0x00002000150c7984 */ /* 0x000e680000000c00 */
[----:B------:R-:W2:Y:S01]  /*0f70*/  MUFU.EX2 R27, R27 ;  /* 0x0000001b001b7308 */ /* 0x000ea20000000800 */
[--C-:B-1----:R-:W-:Y:S01]  /*0f80*/  FADD R29, R12, -R7.reuse ;  /* 0x800000070c1d7221 */ /* 0x102fe20000000000 */
[----:B------:R-:W-:Y:S01]  /*0f90*/  SHF.L.U32 R12, R9, 0x17, RZ ;  /* 0x00000017090c7819 */ /* 0x000fe200000006ff */
[----:B------:R-:W-:Y:S01]  /*0fa0*/  FADD R14, R14, -R16 ;  /* 0x800000100e0e7221 */ /* 0x000fe20000000000 */
[----:B------:R-:W-:Y:S01]  /*0fb0*/  FADD R15, R15, -R7 ;  /* 0x800000070f0f7221 */ /* 0x000fe20000000000 */
[----:B------:R-:W-:-:S02]  /*0fc0*/  FFMA R29, R29, R29, R8 ;  /* 0x0000001d1d1d7223 */ /* 0x000fc40000000008 */
[----:B--2---:R-:W-:Y:S02]  /*0fd0*/  FMUL R12, R12, R27 ;  /* 0x0000001b0c0c7220 */ /* 0x004fe40000400000 */
[----:B------:R-:W-:Y:S02]  /*0fe0*/  FMUL R8, R29, -R18 ;  /* 0x800000121d087220 */ /* 0x000fe40000400000 */
[----:B------:R-:W-:Y:S02]  /*0ff0*/  FFMA R12, R10, R12, R11 ;  /* 0x0000000c0a0c7223 */ /* 0x000fe4000000000b */
[----:B------:R-:W-:-:S04]  /*1000*/  FFMA.SAT R29, R8, R19, 0.5 ;  /* 0x3f000000081d7423 */ /* 0x000fc80000002013 */
[----:B------:R-:W-:-:S04]  /*1010*/  FFMA.RM R9, R29, R26, 12582913 ;  /* 0x4b4000011d097423 */ /* 0x000fc8000000401a */
[C---:B------:R-:W-:Y:S01]  /*1020*/  FADD R29, R9.reuse, -12583039 ;  /* 0xcb40007f091d7421 */ /* 0x040fe20000000000 */
[----:B------:R-:W-:-:S03]  /*1030*/  SHF.L.U32 R9, R9, 0x17, RZ ;  /* 0x0000001709097819 */ /* 0x000fc600000006ff */
[----:B------:R-:W-:-:S04]  /*1040*/  FFMA R29, R8, 1.4426950216293334961, -R29 ;  /* 0x3fb8aa3b081d7823 */ /* 0x000fc8000000081d */
[----:B------:R-:W-:Y:S01]  /*1050*/  FFMA R20, R8, 1.925963033500011079e-08, R29 ;  /* 0x32a5706008147823 */ /* 0x000fe2000000001d */
[----:B------:R-:W-:-:S04]  /*1060*/  FADD R8, R13, -R17 ;  /* 0x800000110d087221 */ /* 0x000fc80000000000 */
[----:B------:R-:W-:Y:S01]  /*1070*/  FFMA R27, R8, R8, RZ ;  /* 0x00000008081b7223 */ /* 0x000fe200000000ff */
[----:B------:R-:W1:Y:S01]  /*1080*/  MUFU.EX2 R20, R20 ;  /* 0x0000001400147308 */ /* 0x000e620000000800 */
[----:B------:R2:W3:Y:S02]  /*1090*/  LDS R8, [R21+0x30] ;  /* 0x0000300015087984 */ /* 0x0004e40000000800 */
[----:B------:R-:W-:-:S04]  /*10a0*/  FFMA R14, R14, R14, R27 ;  /* 0x0000000e0e0e7223 */ /* 0x000fc8000000001b */
[----:B------:R-:W-:-:S04]  /*10b0*/  FFMA R15, R15, R15, R14 ;  /* 0x0000000f0f0f7223 */ /* 0x000fc8000000000e */
[----:B------:R-:W-:-:S04]  /*10c0*/  FMUL R14, R15, -R18 ;  /* 0x800000120f0e7220 */ /* 0x000fc80000400000 */
[----:B------:R-:W-:Y:S01]  /*10d0*/  FFMA.SAT R19, R14, R19, 0.5 ;  /* 0x3f0000000e137423 */ /* 0x000fe20000002013 */
[----:B-1----:R-:W-:-:S03]  /*10e0*/  FMUL R9, R9, R20 ;  /* 0x0000001409097220 */ /* 0x002fc60000400000 */
[----:B------:R-:W-:Y:S01]  /*10f0*/  FFMA.RM R26, R19, R26, 12582913 ;  /* 0x4b400001131a7423 */ /* 0x000fe2000000401a */
[----:B------:R-:W-:Y:S01]  /*1100*/  IADD3 R19, PT, PT, R21, 0x30, RZ ;  /* 0x0000003015137810 */ /* 0x000fe20007ffe0ff */
[----:B------:R-:W-:Y:S02]  /*1110*/  FFMA R9, R13, R9, R12 ;  /* 0x000000090d097223 */ /* 0x000fe4000000000c */
[C---:B------:R-:W-:Y:S01]  /*1120*/  FADD R15, R26.reuse, -12583039 ;  /* 0xcb40007f1a0f7421 */ /* 0x040fe20000000000 */
[----:B------:R-:W-:Y:S02]  /*1130*/  SHF.L.U32 R26, R26, 0x17, RZ ;  /* 0x000000171a1a7819 */ /* 0x000fe400000006ff */
[----:B--2---:R-:W-:Y:S01]  /*1140*/  MOV R21, R19 ;  /* 0x0000001300157202 */ /* 0x004fe20000000f00 */
[----:B------:R-:W-:-:S04]  /*1150*/  FFMA R15, R14, 1.4426950216293334961, -R15 ;  /* 0x3fb8aa3b0e0f7823 */ /* 0x000fc8000000080f */
[----:B------:R-:W-:-:S06]  /*1160*/  FFMA R15, R14, 1.925963033500011079e-08, R15 ;  /* 0x32a570600e0f7823 */ /* 0x000fcc000000000f */
[----:B------:R-:W1:Y:S02]  /*1170*/  MUFU.EX2 R15, R15 ;  /* 0x0000000f000f7308 */ /* 0x000e640000000800 */
[----:B-1----:R-:W-:-:S04]  /*1180*/  FMUL R26, R26, R15 ;  /* 0x0000000f1a1a7220 */ /* 0x002fc80000400000 */
[----:B---3--:R-:W-:Y:S01]  /*1190*/  FFMA R20, R26, R8, R9 ;  /* 0x000000081a147223 */ /* 0x008fe20000000009 */
[----:B------:R-:W-:Y:S06]  /*11a0*/  BRA.U UP1, `(.L_x_14) ;  /* 0xfffffff901cc7547 */ /* 0x000fec000b83ffff */
.L_x_13:
[----:B------:R-:W-:-:S04]  /*11b0*/  UISETP.NE.U32.AND UP1, UPT, UR29, URZ, UPT ;  /* 0x000000ff1d00728c */ /* 0x000fc8000bf25070 */
[----:B------:R-:W-:-:S09]  /*11c0*/  UISETP.NE.AND.EX UP1, UPT, URZ, URZ, UPT, UP1 ;  /* 0x000000ffff00728c */ /* 0x000fd2000bf25310 */
[----:B------:R-:W-:Y:S05]  /*11d0*/  BRA.U !UP1, `(.L_x_12) ;  /* 0x0000000d096c7547 */ /* 0x000fea000b800000 */
[----:B------:R-:W1:Y:S01]  /*11e0*/  LDS.128 R8, [R19] ;  /* 0x0000000013087984 */ /* 0x000e620000000c00 */
[----:B------:R-:W-:Y:S01]  /*11f0*/  HFMA2 R21, -RZ, RZ, 3.7421875, 0 ;  /* 0x437c0000ff157431 */ /* 0x000fe200000001ff */
[----:B------:R-:W-:-:S04]  /*1200*/  UISETP.NE.U32.AND UP1, UPT, UR29, 0x1, UPT ;  /* 0x000000011d00788c */ /* 0x000fc8000bf25070 */
[----:B------:R-:W-:Y:S01]  /*1210*/  UISETP.NE.AND.EX UP1, UPT, URZ, URZ, UPT, UP1 ;  /* 0x000000ffff00728c */ /* 0x000fe2000bf25310 */
[----:B-1---5:R-:W-:Y:S01]  /*1220*/  FADD R8, R8, -R17 ;  /* 0x8000001108087221 */ /* 0x022fe20000000000 */
[----:B------:R-:W-:Y:S01]  /*1230*/  FADD R9, -R16, R9 ;  /* 0x0000000910097221 */ /* 0x000fe20000000100 */
[----:B------:R-:W-:Y:S02]  /*1240*/  FADD R10, -R7, R10 ;  /* 0x0000000a070a7221 */ /* 0x000fe40000000100 */
[----:B------:R-:W-:-:S04]  /*1250*/  FFMA R8, R8, R8, RZ ;  /* 0x0000000808087223 */ /* 0x000fc800000000ff */
[----:B------:R-:W-:-:S04]  /*1260*/  FFMA R9, R9, R9, R8 ;  /* 0x0000000909097223 */ /* 0x000fc80000000008 */
[----:B------:R-:W-:Y:S01]  /*1270*/  FFMA R9, R10, R10, R9 ;  /* 0x0000000a0a097223 */ /* 0x000fe20000000009 */
[----:B------:R-:W-:-:S03]  /*1280*/  MOV R10, 0x3bbb989d ;  /* 0x3bbb989d000a7802 */ /* 0x000fc60000000f00 */
[----:B------:R-:W-:-:S04]  /*1290*/  FMUL R9, R9, -R18 ;  /* 0x8000001209097220 */ /* 0x000fc80000400000 */
[----:B------:R-:W-:-:S04]  /*12a0*/  FFMA.SAT R8, R9, R10, 0.5 ;  /* 0x3f00000009087423 */ /* 0x000fc8000000200a */
[----:B------:R-:W-:-:S04]  /*12b0*/  FFMA.RM R8, R8, R21, 12582913 ;  /* 0x4b40000108087423 */ /* 0x000fc80000004015 */
[C---:B------:R-:W-:Y:S01]  /*12c0*/  FADD R12, R8.reuse, -12583039 ;  /* 0xcb40007f080c7421 */ /* 0x040fe20000000000 */
[----:B------:R-:W-:-:S03]  /*12d0*/  SHF.L.U32 R8, R8, 0x17, RZ ;  /* 0x0000001708087819 */ /* 0x000fc600000006ff */
[----:B------:R-:W-:-:S04]  /*12e0*/  FFMA R12, R9, 1.4426950216293334961, -R12 ;  /* 0x3fb8aa3b090c7823 */ /* 0x000fc8000000080c */
[----:B------:R-:W-:-:S04]  /*12f0*/  FFMA R12, R9, 1.925963033500011079e-08, R12 ;  /* 0x32a57060090c7823 */ /* 0x000fc8000000000c */
[----:B------:R-:W1:Y:S02]  /*1300*/  MUFU.EX2 R9, R12 ;  /* 0x0000000c00097308 */ /* 0x000e640000000800 */
[----:B-1----:R-:W-:-:S04]  /*1310*/  FMUL R9, R8, R9 ;  /* 0x0000000908097220 */ /* 0x002fc80000400000 */
[----:B------:R-:W-:Y:S01]  /*1320*/  FFMA R20, R9, R11, R20 ;  /* 0x0000000b09147223 */ /* 0x000fe20000000014 */
[----:B------:R-:W-:Y:S06]  /*1330*/  BRA.U !UP1, `(.L_x_12) ;  /* 0x0000000d09147547 */ /* 0x000fec000b800000 */
[----:B------:R-:W1:Y:S01]  /*1340*/  LDS.128 R12, [R19+0x10] ;  /* 0x00001000130c7984 */ /* 0x000e620000000c00 */
[----:B------:R-:W-:Y:S01]  /*1350*/  FADD R11, R11, -R17 ;  /* 0x800000110b0b7221 */ /* 0x000fe20000000000 */
[----:B------:R-:W-:-:S03]  /*1360*/  UISETP.NE.U32.AND UP1, UPT, UR29, 0x2, UPT ;  /* 0x000000021d00788c */ /* 0x000fc6000bf25070 */
[----:B------:R-:W-:Y:S01]  /*1370*/  FFMA R11, R11, R11, RZ ;  /* 0x0000000b0b0b7223 */ /* 0x000fe200000000ff */
[----:B------:R-:W-:Y:S01]  /*1380*/  UISETP.NE.AND.EX UP1, UPT, URZ, URZ, UPT, UP1 ;  /* 0x000000ffff00728c */ /* 0x000fe2000bf25310 */
[----:B-1----:R-:W-:Y:S01]  /*1390*/  FADD R12, R12, -R16 ;  /* 0x800000100c0c7221 */ /* 0x002fe20000000000 */
[----:B------:R-:W-:-:S03]  /*13a0*/  FADD R13, -R7, R13 ;  /* 0x0000000d070d7221 */ /* 0x000fc60000000100 */
[----:B------:R-:W-:-:S04]  /*13b0*/  FFMA R12, R12, R12, R11 ;  /* 0x0000000c0c0c7223 */ /* 0x000fc8000000000b */
[----:B------:R-:W-:-:S04]  /*13c0*/  FFMA R13, R13, R13, R12 ;  /* 0x0000000d0d0d7223 */ /* 0x000fc8000000000c */
        /* <DEDUP_REMOVED lines=11> */
[----:B------:R-:W1:Y:S01]  /*1480*/  LDS.64 R8, [R19+0x20] ;  /* 0x0000200013087984 */ /* 0x000e620000000a00 */
[----:B------:R-:W-:Y:S01]  /*1490*/  FADD R14, R14, -R17 ;  /* 0x800000110e0e7221 */ /* 0x000fe20000000000 */
[----:B------:R-:W-:-:S03]  /*14a0*/  FADD R15, -R16, R15 ;  /* 0x0000000f100f7221 */ /* 0x000fc60000000100 */
[----:B------:R-:W-:-:S04]  /*14b0*/  FFMA R14, R14, R14, RZ ;  /* 0x0000000e0e0e7223 */ /* 0x000fc800000000ff */
[----:B------:R-:W-:Y:S01]  /*14c0*/  FFMA R15, R15, R15, R14 ;  /* 0x0000000f0f0f7223 */ /* 0x000fe2000000000e */
[----:B-1----:R-:W-:-:S04]  /*14d0*/  FADD R8, R8, -R7 ;  /* 0x8000000708087221 */ /* 0x002fc80000000000 */
        /* <DEDUP_REMOVED lines=11> */
[----:B------:R-:W-:Y:S06]  /*1590*/  BRA `(.L_x_12) ;  /* 0x00000008007c7947 */ /* 0x000fec0003800000 */
.L_x_11:
        /* <DEDUP_REMOVED lines=13> */
[----:B------:R-:W-:Y:S02]  /*1670*/  ULOP3.LUT UR30, UR27, 0xfffffffc, URZ, 0xc0, !UPT ;  /* 0xfffffffc1b1e7892 */ /* 0x000fe4000f8ec0ff */
[----:B------:R-:W-:Y:S02]  /*1680*/  ULOP3.LUT UR31, UR28, 0x7fffffff, URZ, 0xc0, !UPT ;  /* 0x7fffffff1c1f7892 */ /* 0x000fe4000f8ec0ff */
[----:B0-----:R-:W-:-:S03]  /*1690*/  ULEA UR4, UR5, UR4, 0x18 ;  /* 0x0000000405047291 */ /* 0x001fc6000f8ec0ff */
[----:B------:R-:W-:-:S03]  /*16a0*/  UMOV UR5, URZ ;  /* 0x000000ff00057c82 */ /* 0x000fc60008000000 */
[----:B------:R-:W-:Y:S01]  /*16b0*/  MOV R5, UR4 ;  /* 0x0000000400057c02 */ /* 0x000fe20008000f00 */
[----:B------:R-:W-:-:S04]  /*16c0*/  UMOV UR4, URZ ;  /* 0x000000ff00047c82 */ /* 0x000fc80008000000 */
[----:B------:R0:W1:Y:S02]  /*16d0*/  LDS R8, [R5] ;  /* 0x0000000005087984 */ /* 0x0000640000000800 */
.L_x_16:
[----:B-----5:R-:W2:Y:S01]  /*16e0*/  LDS.128 R12, [R21] ;  /* 0x00000000150c7984 */ /* 0x020ea20000000c00 */
[----:B-1----:R-:W-:Y:S01]  /*16f0*/  FADD R19, R8, -R17 ;  /* 0x8000001108137221 */ /* 0x002fe20000000000 */
[----:B------:R-:W-:Y:S01]  /*1700*/  MOV R26, 0x437c0000 ;  /* 0x437c0000001a7802 */ /* 0x000fe20000000f00 */
[----:B------:R-:W-:Y:S01]  /*1710*/  UIADD3 UR4, UP1, UPT, UR4, 0x4, URZ ;  /* 0x0000000404047890 */ /* 0x000fe2000ff3e0ff */
[----:B------:R-:W1:Y:S03]  /*1720*/  LDS.128 R8, [R21+0x10] ;  /* 0x0000100015087984 */ /* 0x000e660000000c00 */
[----:B------:R-:W-:Y:S02]  /*1730*/  UIADD3.X UR5, UPT, UPT, URZ, UR5, URZ, UP1, !UPT ;  /* 0x00000005ff057290 */ /* 0x000fe40008ffe4ff */
[----:B------:R-:W-:-:S04]  /*1740*/  UISETP.NE.U32.AND UP1, UPT, UR4, UR30, UPT ;  /* 0x0000001e0400728c */ /* 0x000fc8000bf25070 */
[----:B------:R-:W-:Y:S01]  /*1750*/  UISETP.NE.AND.EX UP1, UPT, UR5, UR31, UPT, UP1 ;  /* 0x0000001f0500728c */ /* 0x000fe2000bf25310 */
        /* <DEDUP_REMOVED lines=69> */
.L_x_15:
[----:B------:R-:W-:-:S04]  /*1bb0*/  UISETP.NE.U32.AND UP1, UPT, UR29, URZ, UPT ;  /* 0x000000ff1d00728c */ /* 0x000fc8000bf25070 */
[----:B------:R-:W-:-:S09]  /*1bc0*/  UISETP.NE.AND.EX UP1, UPT, URZ, URZ, UPT, UP1 ;  /* 0x000000ffff00728c */ /* 0x000fd2000bf25310 */
[----:B------:R-:W-:Y:S05]  /*1bd0*/  BRA.U !UP1, `(.L_x_12) ;  /* 0x0000000109ec7547 */ /* 0x000fea000b800000 */
[----:B------:R-:W1:Y:S01]  /*1be0*/  LDS.128 R8, [R19] ;  /* 0x0000000013087984 */ /* 0x000e620000000c00 */
[----:B------:R-:W-:Y:S01]  /*1bf0*/  MOV R21, 0x437c0000 ;  /* 0x437c000000157802 */ /* 0x000fe20000000f00 */
        /* <DEDUP_REMOVED lines=8> */
[----:B------:R-:W-:-:S03]  /*1c80*/  HFMA2 R10, -RZ, RZ, 0.96630859375, -0.0022525787353515625 ;  /* 0x3bbb989dff0a7431 */ /* 0x000fc600000001ff */
        /* <DEDUP_REMOVED lines=47> */
[----:B------:R-:W-:-:S07]  /*1f80*/  FFMA R20, R11, R9, R20 ;  /* 0x000000090b147223 */ /* 0x000fce0000000014 */
.L_x_12:
[----:B------:R-:W-:-:S07]  /*1f90*/  FADD R6, R6, R20 ;  /* 0x0000001406067221 */ /* 0x000fce0000000000 */
.L_x_10:
[----:B------:R-:W-:Y:S05]  /*1fa0*/  BSYNC.RECONVERGENT B0 ;  /* 0x0000000000007941 */ /* 0x000fea0003800200 */
.L_x_9:
[----:B------:R-:W2:Y:S01]  /*1fb0*/  LDCU UR4, c[0x0][0x360] ;  /* 0x00006c00ff0477ac */ /* 0x000ea20008000800 */
[----:B------:R-:W-:Y:S01]  /*1fc0*/  BAR.SYNC.DEFER_BLOCKING 0x0 ;  /* 0x0000000000007b1d */ /* 0x000fe20000010000 */
[----:B--2---:R-:W-:Y:S02]  /*1fd0*/  UIADD3 UR10, UP1, UPT, UR4, UR10, URZ ;  /* 0x0000000a040a7290 */ /* 0x004fe4000ff3e0ff */
[----:B------:R-:W-:Y:S02]  /*1fe0*/  UIADD3 UR12, UP2, UPT, -UR4, UR12, URZ ;  /* 0x0000000c040c7290 */ /* 0x000fe4000ff5e1ff */
[----:B------:R-:W-:Y:S02]  /*1ff0*/  UIADD3.X UR11, UPT, UPT, URZ, UR11, URZ, UP1, !UPT ;  /* 0x0000000bff0b7290 */ /* 0x000fe40008ffe4ff */
[----:B------:R-:W-:Y:S02]  /*2000*/  UISETP.GE.U32.AND UP1, UPT, UR10, UR24, UPT ;  /* 0x000000180a00728c */ /* 0x000fe4000bf26070 */
[----:B------:R-:W-:-:S02]  /*2010*/  UIADD3.X UR22, UPT, UPT, UR22, -0x1, URZ, UP2, !UPT ;  /* 0xffffffff16167890 */ /* 0x000fc400097fe4ff */
[----:B------:R-:W-:-:S09]  /*2020*/  UISETP.GE.AND.EX UP1, UPT, UR11, UR25, UPT, UP1 ;  /* 0x000000190b00728c */ /* 0x000fd2000bf26310 */
[----:B------:R-:W-:Y:S05]  /*2030*/  BRA.U !UP1, `(.L_x_17) ;  /* 0xffffffe509d87547 */ /* 0x000fea000b83ffff */
.L_x_5:
[----:B------:R-:W-:-:S04]  /*2040*/  UISETP.GE.U32.AND UP1, UPT, UR6, UR16, UPT ;  /* 0x000000100600728c */ /* 0x000fc8000bf26070 */
[----:B------:R-:W-:-:S09]  /*2050*/  UISETP.GE.AND.EX UP1, UPT, UR7, UR17, UPT, UP1 ;  /* 0x000000110700728c */ /* 0x000fd2000bf26310 */
[----:B------:R-:W-:Y:S05]  /*2060*/  BRA.U UP1, `(.L_x_4) ;  /* 0x0000000101147547 */ /* 0x000fea000b800000 */
[----:B------:R-:W-:Y:S02]  /*2070*/  MOV R8, UR8 ;  /* 0x0000000800087c02 */ /* 0x000fe40008000f00 */
[----:B0-----:R-:W-:-:S06]  /*2080*/  MOV R9, UR9 ;  /* 0x0000000900097c02 */ /* 0x001fcc0008000f00 */
[----:B------:R-:W2:Y:S02]  /*2090*/  LDG.E.64 R8, desc[UR20][R8.64+0x10] ;  /* 0x0000101408087981 */ /* 0x000ea4000c1e1b00 */
[----:B--2---:R-:W-:Y:S02]  /*20a0*/  R2UR UR13, R8 ;  /* 0x00000000080d72ca */ /* 0x004fe400000e0000 */
[----:B------:R-:W-:-:S15]  /*20b0*/  R2UR UR14, R9 ;  /* 0x00000000090e72ca */ /* 0x000fde00000e0000 */
.L_x_4:
[----:B------:R-:W-:Y:S05]  /*20c0*/  BRA.U !UP0, `(.L_x_18) ;  /* 0xffffffe508247547 */ /* 0x000fea000b83ffff */
.L_x_2:
[----:B------:R-:W-:-:S04]  /*20d0*/  ISETP.GE.U32.AND P0, PT, R2, UR18, PT ;  /* 0x0000001202007c0c */ /* 0x000fc8000bf06070 */
[----:B------:R-:W-:-:S13]  /*20e0*/  ISETP.GE.AND.EX P0, PT, R3, UR19, PT, P0 ;  /* 0x0000001303007c0c */ /* 0x000fda000bf06300 */
[----:B------:R-:W-:Y:S05]  /*20f0*/  @P0 EXIT ;  /* 0x000000000000094d */ /* 0x000fea0003800000 */
[----:B------:R-:W0:Y:S02]  /*2100*/  LDCU.64 UR4, c[0x0][0x3b8] ;  /* 0x00007700ff0477ac */ /* 0x000e240008000a00 */
[----:B01----:R-:W-:-:S04]  /*2110*/  LEA R4, P0, R2, UR4, 0x2 ;  /* 0x0000000402047c11 */ /* 0x003fc8000f8010ff */
[----:B------:R-:W-:-:S05]  /*2120*/  LEA.HI.X R5, R2, UR5, R3, 0x2, P0 ;  /* 0x0000000502057c11 */ /* 0x000fca00080f1403 */
[----:B------:R-:W-:Y:S01]  /*2130*/  STG.E desc[UR20][R4.64], R6 ;  /* 0x0000000604007986 */ /* 0x000fe2000c101914 */
[----:B------:R-:W-:Y:S05]  /*2140*/  EXIT ;  /* 0x000000000000794d */ /* 0x000fea0003800000 */
.L_x_19:
[----:B------:R-:W-:-:S00]  /*2150*/  BRA `(.L_x_19) ;  /* 0xfffffffc00fc7947 */ /* 0x000fc0000383ffff */
[----:B------:R-:W-:-:S00]  /*2160*/  NOP ;  /* 0x0000000000007918 */ /* 0x000fc00000000000 */
        /* <DEDUP_REMOVED lines=9> */
.L_x_20:


//--------------------- .nv.shared.GpuConv1DOnDevice_ranges --------------------------
	.section	.nv.shared.GpuConv1DOnDevice_ranges,"aw",@nobits
	.sectionflags	@""
	.align	16
	.zero		1024


//--------------------- .nv.shared.reserved.0     --------------------------
	.section	.nv.shared.reserved.0,"aw",@nobits
	.weak		__nv_reservedSMEM_offset_0_alias
	.size		__nv_reservedSMEM_offset_0_alias, 0, 64
	.other		__nv_reservedSMEM_offset_0_alias,@"STO_CUDA_RESERVED_SHARED STV_DEFAULT"
__nv_reservedSMEM_offset_0_alias:
	.zero		0
	.zero		64


//--------------------- .nv.constant0.GpuConv1DOnDevice_ranges --------------------------
	.section	.nv.constant0.GpuConv1DOnDevice_ranges,"a",@progbits
	.sectionflags	@""
	.align	4
.nv.constant0.GpuConv1DOnDevice_ranges:
	.zero		968


//--------------------- SYMBOLS --------------------------

	.type		.nv.reservedSmem.offset0,@object
	.size		.nv.reservedSmem.offset0,0x4
	.type		.nv.reservedSmem.cap,@object
	.size		.nv.reservedSmem.cap,0x4
